	.headerflags	@"EF_CUDA_TEXMODE_UNIFIED EF_CUDA_64BIT_ADDRESS EF_CUDA_ACCELERATORS EF_CUDA_SM90 EF_CUDA_VIRTUAL_SM(EF_CUDA_SM90)"
	.elftype	@"ET_EXEC"


//--------------------- .nv.info                  --------------------------
	.section	.nv.info,"",@"SHT_CUDA_INFO"
	.align	4


	//----- nvinfo : EIATTR_REGCOUNT
	.align		4
        /*0000*/ 	.byte	0x04, 0x2f
        /*0002*/ 	.short	(.L_1 - .L_0)
	.align		4
.L_0:
        /*0004*/ 	.word	index@(triton_poi_fused_avg_pool2d_convolution_44)
        /*0008*/ 	.word	0x00000066


	//----- nvinfo : EIATTR_MIN_STACK_SIZE
	.align		4
.L_1:
        /*000c*/ 	.byte	0x04, 0x12
        /*000e*/ 	.short	(.L_3 - .L_2)
	.align		4
.L_2:
        /*0010*/ 	.word	index@(triton_poi_fused_avg_pool2d_convolution_44)
        /*0014*/ 	.word	0x00000000


	//----- nvinfo : EIATTR_FRAME_SIZE
	.align		4
.L_3:
        /*0018*/ 	.byte	0x04, 0x11
        /*001a*/ 	.short	(.L_5 - .L_4)
	.align		4
.L_4:
        /*001c*/ 	.word	index@(triton_poi_fused_avg_pool2d_convolution_44)
        /*0020*/ 	.word	0x00000000


	//----- nvinfo : EIATTR_MIN_STACK_SIZE
	.align		4
.L_5:
        /*0024*/ 	.byte	0x04, 0x12
        /*0026*/ 	.short	(.L_7 - .L_6)
	.align		4
.L_6:
        /*0028*/ 	.word	index@(triton_poi_fused_avg_pool2d_convolution_44)
        /*002c*/ 	.word	0x00000000
.L_7:


//--------------------- .nv.info.triton_poi_fused_avg_pool2d_convolution_44 --------------------------
	.section	.nv.info.triton_poi_fused_avg_pool2d_convolution_44,"",@"SHT_CUDA_INFO"
	.sectionflags	@""
	.align	4


	//----- nvinfo : EIATTR_CUDA_API_VERSION
	.align		4
        /*0000*/ 	.byte	0x04, 0x37
        /*0002*/ 	.short	(.L_9 - .L_8)
.L_8:
        /*0004*/ 	.word	0x0000007c


	//----- nvinfo : EIATTR_KPARAM_INFO
	.align		4
.L_9:
        /*0008*/ 	.byte	0x04, 0x17
        /*000a*/ 	.short	(.L_11 - .L_10)
.L_10:
        /*000c*/ 	.word	0x00000000
        /*0010*/ 	.short	0x0006
        /*0012*/ 	.short	0x002c
        /*0014*/ 	.byte	0x00, 0xf0, 0x11, 0x00


	//----- nvinfo : EIATTR_KPARAM_INFO
	.align		4
.L_11:
        /*0018*/ 	.byte	0x04, 0x17
        /*001a*/ 	.short	(.L_13 - .L_12)
.L_12:
        /*001c*/ 	.word	0x00000000
        /*0020*/ 	.short	0x0005
        /*0022*/ 	.short	0x0028
        /*0024*/ 	.byte	0x00, 0xf0, 0x11, 0x00


	//----- nvinfo : EIATTR_KPARAM_INFO
	.align		4
.L_13:
        /*0028*/ 	.byte	0x04, 0x17
        /*002a*/ 	.short	(.L_15 - .L_14)
.L_14:
        /*002c*/ 	.word	0x00000000
        /*0030*/ 	.short	0x0004
        /*0032*/ 	.short	0x0020
        /*0034*/ 	.byte	0x00, 0xf4, 0x21, 0x00


	//----- nvinfo : EIATTR_KPARAM_INFO
	.align		4
.L_15:
        /*0038*/ 	.byte	0x04, 0x17
        /*003a*/ 	.short	(.L_17 - .L_16)
.L_16:
        /*003c*/ 	.word	0x00000000
        /*0040*/ 	.short	0x0003
        /*0042*/ 	.short	0x0018
        /*0044*/ 	.byte	0x00, 0xf4, 0x21, 0x00


	//----- nvinfo : EIATTR_KPARAM_INFO
	.align		4
.L_17:
        /*0048*/ 	.byte	0x04, 0x17
        /*004a*/ 	.short	(.L_19 - .L_18)
.L_18:
        /*004c*/ 	.word	0x00000000
        /*0050*/ 	.short	0x0002
        /*0052*/ 	.short	0x0010
        /*0054*/ 	.byte	0x00, 0xf4, 0x21, 0x00


	//----- nvinfo : EIATTR_KPARAM_INFO
	.align		4
.L_19:
        /*0058*/ 	.byte	0x04, 0x17
        /*005a*/ 	.short	(.L_21 - .L_20)
.L_20:
        /*005c*/ 	.word	0x00000000
        /*0060*/ 	.short	0x0001
        /*0062*/ 	.short	0x0008
        /*0064*/ 	.byte	0x00, 0xf4, 0x21, 0x00


	//----- nvinfo : EIATTR_KPARAM_INFO
	.align		4
.L_21:
        /*0068*/ 	.byte	0x04, 0x17
        /*006a*/ 	.short	(.L_23 - .L_22)
.L_22:
        /*006c*/ 	.word	0x00000000
        /*0070*/ 	.short	0x0000
        /*0072*/ 	.short	0x0000
        /*0074*/ 	.byte	0x00, 0xf4, 0x21, 0x00


	//----- nvinfo : EIATTR_SPARSE_MMA_MASK
	.align		4
.L_23:
        /*0078*/ 	.byte	0x03, 0x50
        /*007a*/ 	.short	0x0000


	//----- nvinfo : EIATTR_MAXREG_COUNT
	.align		4
        /*007c*/ 	.byte	0x03, 0x1b
        /*007e*/ 	.short	0x00ff


	//----- nvinfo : EIATTR_EXIT_INSTR_OFFSETS
	.align		4
        /*0080*/ 	.byte	0x04, 0x1c
        /*0082*/ 	.short	(.L_25 - .L_24)


	//   ....[0]....
.L_24:
        /*0084*/ 	.word	0x00003c50


	//   ....[1]....
        /*0088*/ 	.word	0x00003c90


	//----- nvinfo : EIATTR_REQNTID
	.align		4
.L_25:
        /*008c*/ 	.byte	0x04, 0x10
        /*008e*/ 	.short	(.L_27 - .L_26)
.L_26:
        /*0090*/ 	.word	0x00000100
        /*0094*/ 	.word	0x00000001
        /*0098*/ 	.word	0x00000001


	//----- nvinfo : EIATTR_CBANK_PARAM_SIZE
	.align		4
.L_27:
        /*009c*/ 	.byte	0x03, 0x19
        /*009e*/ 	.short	0x0030


	//----- nvinfo : EIATTR_PARAM_CBANK
	.align		4
        /*00a0*/ 	.byte	0x04, 0x0a
        /*00a2*/ 	.short	(.L_29 - .L_28)
	.align		4
.L_28:
        /*00a4*/ 	.word	index@(.nv.constant0.triton_poi_fused_avg_pool2d_convolution_44)
        /*00a8*/ 	.short	0x0210
        /*00aa*/ 	.short	0x0030


	//----- nvinfo : EIATTR_SW_WAR
	.align		4
.L_29:
        /*00ac*/ 	.byte	0x04, 0x36
        /*00ae*/ 	.short	(.L_31 - .L_30)
.L_30:
        /*00b0*/ 	.word	0x00000008
.L_31:


//--------------------- .nv.callgraph             --------------------------
	.section	.nv.callgraph,"",@"SHT_CUDA_CALLGRAPH"
	.align	4
	.sectionentsize	8
	.align		4
        /*0000*/ 	.word	0x00000000
	.align		4
        /*0004*/ 	.word	0xffffffff
	.align		4
        /*0008*/ 	.word	0x00000000
	.align		4
        /*000c*/ 	.word	0xfffffffe
	.align		4
        /*0010*/ 	.word	0x00000000
	.align		4
        /*0014*/ 	.word	0xfffffffd
	.align		4
        /*0018*/ 	.word	0x00000000
	.align		4
        /*001c*/ 	.word	0xfffffffc


//--------------------- .text.triton_poi_fused_avg_pool2d_convolution_44 --------------------------
	.section	.text.triton_poi_fused_avg_pool2d_convolution_44,"ax",@progbits
	.sectionflags	@"SHF_BARRIERS=1"
	.align	128
        .global         triton_poi_fused_avg_pool2d_convolution_44
        .type           triton_poi_fused_avg_pool2d_convolution_44,@function
        .size           triton_poi_fused_avg_pool2d_convolution_44,(.L_x_1 - triton_poi_fused_avg_pool2d_convolution_44)
        .other          triton_poi_fused_avg_pool2d_convolution_44,@"STO_CUDA_ENTRY STV_DEFAULT"
triton_poi_fused_avg_pool2d_convolution_44:
.text.triton_poi_fused_avg_pool2d_convolution_44:
[----:B------:R-:W0:Y:S01]  /*0000*/  LDC R1, c[0x0][0x28] ;  /* 0x00000a00ff017b82 */ /* 0x000e220000000800 */
[----:B------:R-:W1:Y:S07]  /*0010*/  S2R R0, SR_CTAID.X ;  /* 0x0000000000007919 */ /* 0x000e6e0000002500 */
[----:B------:R-:W2:Y:S01]  /*0020*/  LDC.64 R20, c[0x0][0x210] ;  /* 0x00008400ff147b82 */ /* 0x000ea20000000a00 */
[----:B------:R-:W-:Y:S02]  /*0030*/  CS2R R46, SRZ ;  /* 0x00000000002e7805 */ /* 0x000fe4000001ff00 */
[----:B------:R-:W-:Y:S01]  /*0040*/  CS2R R44, SRZ ;  /* 0x00000000002c7805 */ /* 0x000fe2000001ff00 */
[----:B------:R-:W3:Y:S01]  /*0050*/  S2R R2, SR_TID.X ;  /* 0x0000000000027919 */ /* 0x000ee20000002100 */
[----:B------:R-:W-:-:S02]  /*0060*/  CS2R R42, SRZ ;  /* 0x00000000002a7805 */ /* 0x000fc4000001ff00 */
[----:B------:R-:W-:Y:S02]  /*0070*/  CS2R R52, SRZ ;  /* 0x0000000000347805 */ /* 0x000fe4000001ff00 */
[----:B------:R-:W-:Y:S01]  /*0080*/  CS2R R76, SRZ ;  /* 0x00000000004c7805 */ /* 0x000fe2000001ff00 */
[----:B------:R-:W4:Y:S01]  /*0090*/  S2R R69, SR_CTAID.Y ;  /* 0x0000000000457919 */ /* 0x000f220000002600 */
[----:B------:R-:W-:Y:S01]  /*00a0*/  ULDC.64 UR6, c[0x0][0x208] ;  /* 0x0000820000067ab9 */ /* 0x000fe20000000a00 */
[----:B-1----:R-:W-:Y:S01]  /*00b0*/  IMAD.SHL.U32 R27, R0, 0x40, RZ ;  /* 0x00000040001b7824 */ /* 0x002fe200078e00ff */
[----:B------:R-:W-:Y:S01]  /*00c0*/  SHF.R.S32.HI R13, RZ, 0x19, R0 ;  /* 0x00000019ff0d7819 */ /* 0x000fe20000011400 */
[----:B---3--:R-:W-:-:S03]  /*00d0*/  IMAD.SHL.U32 R28, R2, 0x4, RZ ;  /* 0x00000004021c7824 */ /* 0x008fc600078e00ff */
[----:B------:R-:W-:Y:S02]  /*00e0*/  SGXT R13, R13, 0x1 ;  /* 0x000000010d0d781a */ /* 0x000fe40000000200 */
[----:B------:R-:W-:Y:S02]  /*00f0*/  SHF.R.U32.HI R48, RZ, 0x4, R2 ;  /* 0x00000004ff307819 */ /* 0x000fe40000011602 */
[----:B------:R-:W-:Y:S02]  /*0100*/  LOP3.LUT R30, R27, 0x3c, R28, 0xf8, !PT ;  /* 0x0000003c1b1e7812 */ /* 0x000fe400078ef81c */
[----:B----4-:R-:W-:Y:S02]  /*0110*/  SHF.L.U32 R69, R69, 0x6, RZ ;  /* 0x0000000645457819 */ /* 0x010fe400000006ff */
[----:B------:R-:W-:Y:S01]  /*0120*/  LEA.HI R29, R13, R30, RZ, 0x3 ;  /* 0x0000001e0d1d7211 */ /* 0x000fe200078f18ff */
[C---:B------:R-:W-:Y:S01]  /*0130*/  VIADD R2, R30.reuse, 0xfffffff8 ;  /* 0xfffffff81e027836 */ /* 0x040fe20000000000 */
[----:B------:R-:W-:-:S02]  /*0140*/  LOP3.LUT R32, R30, 0x2, RZ, 0xfc, !PT ;  /* 0x000000021e207812 */ /* 0x000fc400078efcff */
[----:B------:R-:W-:Y:S02]  /*0150*/  LOP3.LUT R33, R29, 0xfffffff8, RZ, 0xc0, !PT ;  /* 0xfffffff81d217812 */ /* 0x000fe400078ec0ff */
[----:B------:R-:W-:Y:S02]  /*0160*/  LEA.HI R0, R13, R32, RZ, 0x3 ;  /* 0x000000200d007211 */ /* 0x000fe400078f18ff */
[----:B------:R-:W-:Y:S02]  /*0170*/  IADD3 R33, R30, -R33, RZ ;  /* 0x800000211e217210 */ /* 0x000fe40007ffe0ff */
[----:B------:R-:W-:Y:S02]  /*0180*/  LOP3.LUT R3, R0, 0xfffffff8, RZ, 0xc0, !PT ;  /* 0xfffffff800037812 */ /* 0x000fe400078ec0ff */
[C---:B------:R-:W-:Y:S01]  /*0190*/  ISETP.GT.AND P0, PT, R33.reuse, -0x1, PT ;  /* 0xffffffff2100780c */ /* 0x040fe20003f04270 */
[----:B------:R-:W-:Y:S01]  /*01a0*/  VIADD R0, R33, 0x1 ;  /* 0x0000000121007836 */ /* 0x000fe20000000000 */
[----:B------:R-:W-:Y:S01]  /*01b0*/  SGXT.U32 R48, R48, 0x4 ;  /* 0x000000043030781a */ /* 0x000fe20000000000 */
[----:B------:R-:W-:Y:S01]  /*01c0*/  IMAD.IADD R32, R32, 0x1, -R3 ;  /* 0x0000000120207824 */ /* 0x000fe200078e0a03 */
[----:B------:R-:W-:-:S02]  /*01d0*/  ISETP.GE.U32.AND P6, PT, R2, 0x38, PT ;  /* 0x000000380200780c */ /* 0x000fc40003fc6070 */
[----:B------:R-:W-:Y:S01]  /*01e0*/  ISETP.LT.AND P1, PT, R0, 0x8, P0 ;  /* 0x000000080000780c */ /* 0x000fe20000721270 */
[----:B------:R-:W-:Y:S01]  /*01f0*/  VIADD R0, R30, 0xfffffff7 ;  /* 0xfffffff71e007836 */ /* 0x000fe20000000000 */
[----:B------:R-:W-:Y:S02]  /*0200*/  LOP3.LUT R31, R69, 0x20, R48, 0xfe, !PT ;  /* 0x00000020451f7812 */ /* 0x000fe400078efe30 */
[----:B------:R-:W-:Y:S02]  /*0210*/  LOP3.LUT R39, R69, R48, RZ, 0xfc, !PT ;  /* 0x0000003045277212 */ /* 0x000fe400078efcff */
[----:B------:R-:W-:Y:S01]  /*0220*/  LOP3.LUT R35, R69, 0x10, R48, 0xfe, !PT ;  /* 0x0000001045237812 */ /* 0x000fe200078efe30 */
[--C-:B------:R-:W-:Y:S01]  /*0230*/  IMAD R23, R31, 0x40, R0.reuse ;  /* 0x000000401f177824 */ /* 0x100fe200078e0200 */
[----:B------:R-:W-:Y:S02]  /*0240*/  LOP3.LUT R37, R69, 0x30, R48, 0xfe, !PT ;  /* 0x0000003045257812 */ /* 0x000fe400078efe30 */
[-C--:B------:R-:W-:Y:S01]  /*0250*/  LEA R57, R39, R0.reuse, 0x6 ;  /* 0x0000000027397211 */ /* 0x080fe200078e30ff */
[----:B------:R-:W-:Y:S01]  /*0260*/  IMAD R25, R35, 0x40, R0 ;  /* 0x0000004023197824 */ /* 0x000fe200078e0200 */
[----:B------:R-:W-:-:S02]  /*0270*/  LEA R3, R37, R0, 0x6 ;  /* 0x0000000025037211 */ /* 0x000fc400078e30ff */
[----:B------:R-:W-:Y:S01]  /*0280*/  ISETP.GT.AND P3, PT, R32, RZ, !P6 ;  /* 0x000000ff2000720c */ /* 0x000fe20007764270 */
[----:B------:R-:W-:Y:S01]  /*0290*/  VIADD R5, R57, 0x2 ;  /* 0x0000000239057836 */ /* 0x000fe20000000000 */
[----:B------:R-:W-:Y:S01]  /*02a0*/  ISETP.LT.U32.AND P5, PT, R2, 0x38, P1 ;  /* 0x000000380200780c */ /* 0x000fe20000fa1070 */
[----:B------:R-:W-:Y:S01]  /*02b0*/  VIADD R7, R25, 0x2 ;  /* 0x0000000219077836 */ /* 0x000fe20000000000 */
[----:B------:R-:W-:Y:S01]  /*02c0*/  IADD3 R9, R23, 0x2, RZ ;  /* 0x0000000217097810 */ /* 0x000fe20007ffe0ff */
[----:B------:R-:W-:Y:S02]  /*02d0*/  VIADD R11, R3, 0x2 ;  /* 0x00000002030b7836 */ /* 0x000fe40000000000 */
[----:B--2---:R-:W-:-:S04]  /*02e0*/  IMAD.WIDE R4, R5, 0x4, R20 ;  /* 0x0000000405047825 */ /* 0x004fc800078e0214 */
[--C-:B------:R-:W-:Y:S02]  /*02f0*/  IMAD.WIDE R6, R7, 0x4, R20.reuse ;  /* 0x0000000407067825 */ /* 0x100fe400078e0214 */
[----:B------:R-:W2:Y:S02]  /*0300*/  @P3 LDG.E.EL R47, desc[UR6][R4.64] ;  /* 0x00000006042f3981 */ /* 0x000ea4000c2e1900 */
[--C-:B------:R-:W-:Y:S02]  /*0310*/  IMAD.WIDE R8, R9, 0x4, R20.reuse ;  /* 0x0000000409087825 */ /* 0x100fe400078e0214 */
[----:B------:R-:W3:Y:S02]  /*0320*/  @P3 LDG.E.EL R44, desc[UR6][R6.64] ;  /* 0x00000006062c3981 */ /* 0x000ee4000c2e1900 */
[----:B------:R-:W-:Y:S02]  /*0330*/  IMAD.WIDE R10, R11, 0x4, R20 ;  /* 0x000000040b0a7825 */ /* 0x000fe400078e0214 */
[----:B------:R-:W4:Y:S02]  /*0340*/  @P3 LDG.E.EL R42, desc[UR6][R8.64] ;  /* 0x00000006082a3981 */ /* 0x000f24000c2e1900 */
[----:B------:R-:W-:-:S02]  /*0350*/  IMAD.MOV.U32 R78, RZ, RZ, RZ ;  /* 0x000000ffff4e7224 */ /* 0x000fc400078e00ff */
[----:B------:R-:W5:Y:S04]  /*0360*/  @P3 LDG.E.EL R53, desc[UR6][R10.64] ;  /* 0x000000060a353981 */ /* 0x000f68000c2e1900 */
[----:B------:R-:W5:Y:S04]  /*0370*/  @P5 LDG.E.EL R45, desc[UR6][R4.64] ;  /* 0x00000006042d5981 */ /* 0x000f68000c2e1900 */
[----:B------:R1:W5:Y:S04]  /*0380*/  @P5 LDG.E.EL R77, desc[UR6][R6.64] ;  /* 0x00000006064d5981 */ /* 0x000368000c2e1900 */
[----:B------:R-:W5:Y:S04]  /*0390*/  @P5 LDG.E.EL R76, desc[UR6][R8.64] ;  /* 0x00000006084c5981 */ /* 0x000f68000c2e1900 */
[----:B------:R-:W5:Y:S01]  /*03a0*/  @P5 LDG.E.EL R78, desc[UR6][R10.64] ;  /* 0x000000060a4e5981 */ /* 0x000f62000c2e1900 */
[----:B------:R-:W-:-:S02]  /*03b0*/  LOP3.LUT R34, R30, 0x3, RZ, 0xfc, !PT ;  /* 0x000000031e227812 */ /* 0x000fc400078efcff */
[----:B------:R-:W-:Y:S02]  /*03c0*/  LOP3.LUT R38, R30, 0x1, RZ, 0xfc, !PT ;  /* 0x000000011e267812 */ /* 0x000fe400078efcff */
[C---:B------:R-:W-:Y:S02]  /*03d0*/  LEA.HI R0, R13.reuse, R34, RZ, 0x3 ;  /* 0x000000220d007211 */ /* 0x040fe400078f18ff */
[----:B------:R-:W-:Y:S02]  /*03e0*/  LEA.HI R13, R13, R38, RZ, 0x3 ;  /* 0x000000260d0d7211 */ /* 0x000fe400078f18ff */
[----:B------:R-:W-:Y:S02]  /*03f0*/  LOP3.LUT R15, R0, 0xfffffff8, RZ, 0xc0, !PT ;  /* 0xfffffff8000f7812 */ /* 0x000fe400078ec0ff */
[----:B------:R-:W-:Y:S02]  /*0400*/  LOP3.LUT R13, R13, 0xfffffff8, RZ, 0xc0, !PT ;  /* 0xfffffff80d0d7812 */ /* 0x000fe400078ec0ff */
[----:B------:R-:W-:-:S03]  /*0410*/  IADD3 R34, R34, -R15, RZ ;  /* 0x8000000f22227210 */ /* 0x000fc60007ffe0ff */
[----:B------:R-:W-:Y:S01]  /*0420*/  IMAD.IADD R38, R38, 0x1, -R13 ;  /* 0x0000000126267824 */ /* 0x000fe200078e0a0d */
[----:B------:R-:W-:-:S04]  /*0430*/  ISETP.GT.AND P2, PT, R34, RZ, !P6 ;  /* 0x000000ff2200720c */ /* 0x000fc80007744270 */
[----:B------:R-:W-:Y:S02]  /*0440*/  ISETP.LT.U32.AND P4, PT, R38, 0x7, !P6 ;  /* 0x000000072600780c */ /* 0x000fe40007781070 */
[----:B-1----:R-:W-:Y:S01]  /*0450*/  IADD3 R7, R25, 0x3, RZ ;  /* 0x0000000319077810 */ /* 0x002fe20007ffe0ff */
[----:B------:R-:W-:-:S04]  /*0460*/  IMAD.MOV.U32 R70, RZ, RZ, RZ ;  /* 0x000000ffff467224 */ /* 0x000fc800078e00ff */
[----:B------:R-:W-:Y:S01]  /*0470*/  IMAD.WIDE R6, R7, 0x4, R20 ;  /* 0x0000000407067825 */ /* 0x000fe200078e0214 */
[----:B------:R-:W-:Y:S01]  /*0480*/  IADD3 R51, R3, 0x3, RZ ;  /* 0x0000000303337810 */ /* 0x000fe20007ffe0ff */
[----:B------:R-:W-:Y:S02]  /*0490*/  HFMA2.MMA R26, -RZ, RZ, 0, 0 ;  /* 0x00000000ff1a7435 */ /* 0x000fe400000001ff */
[----:B------:R-:W-:Y:S01]  /*04a0*/  VIADD R5, R57, 0x3 ;  /* 0x0000000339057836 */ /* 0x000fe20000000000 */
[----:B------:R-:W5:Y:S01]  /*04b0*/  @P2 LDG.E.EL R43, desc[UR6][R6.64] ;  /* 0x00000006062b2981 */ /* 0x000f62000c2e1900 */
[----:B------:R-:W-:-:S03]  /*04c0*/  VIADD R55, R25, 0x1 ;  /* 0x0000000119377836 */ /* 0x000fc60000000000 */
[----:B------:R1:W5:Y:S01]  /*04d0*/  @P4 LDG.E.EL R70, desc[UR6][R6.64] ;  /* 0x0000000606464981 */ /* 0x000362000c2e1900 */
[----:B------:R-:W-:Y:S02]  /*04e0*/  IADD3 R59, R23, 0x1, RZ ;  /* 0x00000001173b7810 */ /* 0x000fe40007ffe0ff */
[----:B------:R-:W-:Y:S01]  /*04f0*/  CS2R R74, SRZ ;  /* 0x00000000004a7805 */ /* 0x000fe2000001ff00 */
[----:B------:R-:W-:Y:S01]  /*0500*/  IMAD.MOV.U32 R56, RZ, RZ, RZ ;  /* 0x000000ffff387224 */ /* 0x000fe200078e00ff */
[----:B------:R-:W-:Y:S01]  /*0510*/  CS2R R12, SRZ ;  /* 0x00000000000c7805 */ /* 0x000fe2000001ff00 */
[----:B------:R-:W-:-:S04]  /*0520*/  IMAD.WIDE R4, R5, 0x4, R20 ;  /* 0x0000000405047825 */ /* 0x000fc800078e0214 */
[----:B-1----:R-:W-:Y:S01]  /*0530*/  VIADD R7, R23, 0x3 ;  /* 0x0000000317077836 */ /* 0x002fe20000000000 */
[----:B------:R-:W-:Y:S01]  /*0540*/  CS2R R14, SRZ ;  /* 0x00000000000e7805 */ /* 0x000fe2000001ff00 */
[----:B------:R-:W-:Y:S02]  /*0550*/  VIADD R41, R57, 0x1 ;  /* 0x0000000139297836 */ /* 0x000fe40000000000 */
[----:B------:R-:W-:Y:S01]  /*0560*/  VIADD R61, R3, 0x1 ;  /* 0x00000001033d7836 */ /* 0x000fe20000000000 */
[----:B------:R-:W-:Y:S01]  /*0570*/  CS2R R8, SRZ ;  /* 0x0000000000087805 */ /* 0x000fe2000001ff00 */
[--C-:B------:R-:W-:Y:S01]  /*0580*/  IMAD.WIDE R6, R7, 0x4, R20.reuse ;  /* 0x0000000407067825 */ /* 0x100fe200078e0214 */
[----:B0-----:R-:W-:Y:S02]  /*0590*/  CS2R R10, SRZ ;  /* 0x00000000000a7805 */ /* 0x001fe4000001ff00 */
[----:B------:R-:W-:Y:S01]  /*05a0*/  CS2R R72, SRZ ;  /* 0x0000000000487805 */ /* 0x000fe2000001ff00 */
[----:B------:R-:W-:Y:S01]  /*05b0*/  IMAD.MOV.U32 R22, RZ, RZ, RZ ;  /* 0x000000ffff167224 */ /* 0x000fe200078e00ff */
[----:B------:R-:W-:Y:S01]  /*05c0*/  MOV R24, RZ ;  /* 0x000000ff00187202 */ /* 0x000fe20000000f00 */
[--C-:B------:R-:W-:Y:S01]  /*05d0*/  IMAD.WIDE R50, R51, 0x4, R20.reuse ;  /* 0x0000000433327825 */ /* 0x100fe200078e0214 */
[----:B------:R-:W5:Y:S03]  /*05e0*/  @P4 LDG.E.EL R75, desc[UR6][R4.64] ;  /* 0x00000006044b4981 */ /* 0x000f66000c2e1900 */
[--C-:B------:R-:W-:Y:S01]  /*05f0*/  IMAD.WIDE R54, R55, 0x4, R20.reuse ;  /* 0x0000000437367825 */ /* 0x100fe200078e0214 */
[----:B------:R-:W5:Y:S03]  /*0600*/  @P4 LDG.E.EL R52, desc[UR6][R6.64] ;  /* 0x0000000606344981 */ /* 0x000f66000c2e1900 */
[--C-:B------:R-:W-:Y:S01]  /*0610*/  IMAD.WIDE R58, R59, 0x4, R20.reuse ;  /* 0x000000043b3a7825 */ /* 0x100fe200078e0214 */
[----:B------:R-:W5:Y:S03]  /*0620*/  @P4 LDG.E.EL R56, desc[UR6][R50.64] ;  /* 0x0000000632384981 */ /* 0x000f66000c2e1900 */
[----:B------:R-:W-:Y:S01]  /*0630*/  IMAD.MOV.U32 R0, RZ, RZ, RZ ;  /* 0x000000ffff007224 */ /* 0x000fe200078e00ff */
[----:B------:R-:W-:Y:S01]  /*0640*/  CS2R R16, SRZ ;  /* 0x0000000000107805 */ /* 0x000fe2000001ff00 */
[--C-:B------:R-:W-:Y:S01]  /*0650*/  IMAD.WIDE R40, R41, 0x4, R20.reuse ;  /* 0x0000000429287825 */ /* 0x100fe200078e0214 */
[----:B------:R-:W-:Y:S01]  /*0660*/  CS2R R18, SRZ ;  /* 0x0000000000127805 */ /* 0x000fe2000001ff00 */
[----:B------:R0:W5:Y:S02]  /*0670*/  @P2 LDG.E.EL R46, desc[UR6][R4.64] ;  /* 0x00000006042e2981 */ /* 0x000164000c2e1900 */
[----:B------:R-:W-:-:S02]  /*0680*/  IMAD.WIDE R60, R61, 0x4, R20 ;  /* 0x000000043d3c7825 */ /* 0x000fc400078e0214 */
[----:B------:R1:W5:Y:S04]  /*0690*/  @P2 LDG.E.EL R22, desc[UR6][R6.64] ;  /* 0x0000000606162981 */ /* 0x000368000c2e1900 */
[----:B------:R-:W5:Y:S01]  /*06a0*/  @P2 LDG.E.EL R26, desc[UR6][R50.64] ;  /* 0x00000006321a2981 */ /* 0x000f62000c2e1900 */
[----:B0-----:R-:W-:Y:S02]  /*06b0*/  CS2R R4, SRZ ;  /* 0x0000000000047805 */ /* 0x001fe4000001ff00 */
[----:B-1----:R-:W-:Y:S02]  /*06c0*/  CS2R R6, SRZ ;  /* 0x0000000000067805 */ /* 0x002fe4000001ff00 */
[----:B--2---:R-:W-:Y:S02]  /*06d0*/  SEL R47, R47, RZ, P3 ;  /* 0x000000ff2f2f7207 */ /* 0x004fe40001800000 */
[----:B---3--:R-:W-:-:S02]  /*06e0*/  SEL R44, R44, RZ, P3 ;  /* 0x000000ff2c2c7207 */ /* 0x008fc40001800000 */
[----:B----4-:R-:W-:Y:S02]  /*06f0*/  SEL R42, R42, RZ, P3 ;  /* 0x000000ff2a2a7207 */ /* 0x010fe40001800000 */
[----:B-----5:R-:W-:Y:S02]  /*0700*/  SEL R53, R53, RZ, P3 ;  /* 0x000000ff35357207 */ /* 0x020fe40001800000 */
[----:B------:R-:W-:Y:S02]  /*0710*/  ISETP.LT.U32.AND P3, PT, R2, 0x38, P0 ;  /* 0x000000380200780c */ /* 0x000fe40000761070 */
[----:B------:R-:W-:Y:S02]  /*0720*/  SEL R45, R45, RZ, P5 ;  /* 0x000000ff2d2d7207 */ /* 0x000fe40002800000 */
[----:B------:R-:W-:Y:S02]  /*0730*/  SEL R77, R77, RZ, P5 ;  /* 0x000000ff4d4d7207 */ /* 0x000fe40002800000 */
[----:B------:R-:W-:-:S07]  /*0740*/  SEL R76, R76, RZ, P5 ;  /* 0x000000ff4c4c7207 */ /* 0x000fce0002800000 */
[----:B------:R-:W2:Y:S01]  /*0750*/  @P3 LDG.E.EL.128 R12, desc[UR6][R54.64] ;  /* 0x00000006360c3981 */ /* 0x000ea2000c2e1d00 */
[----:B------:R-:W-:Y:S02]  /*0760*/  SEL R78, R78, RZ, P5 ;  /* 0x000000ff4e4e7207 */ /* 0x000fe40002800000 */
[----:B------:R-:W-:Y:S01]  /*0770*/  ISETP.GT.AND P5, PT, R38, RZ, !P6 ;  /* 0x000000ff2600720c */ /* 0x000fe200077a4270 */
[----:B------:R-:W3:Y:S04]  /*0780*/  @P3 LDG.E.EL.128 R8, desc[UR6][R58.64] ;  /* 0x000000063a083981 */ /* 0x000ee8000c2e1d00 */
[----:B------:R-:W4:Y:S04]  /*0790*/  @P3 LDG.E.EL.128 R16, desc[UR6][R40.64] ;  /* 0x0000000628103981 */ /* 0x000f28000c2e1d00 */
[----:B------:R-:W5:Y:S04]  /*07a0*/  @P3 LDG.E.EL.128 R4, desc[UR6][R60.64] ;  /* 0x000000063c043981 */ /* 0x000f68000c2e1d00 */
[----:B------:R0:W5:Y:S04]  /*07b0*/  @P5 LDG.E.EL R74, desc[UR6][R40.64] ;  /* 0x00000006284a5981 */ /* 0x000168000c2e1900 */
[----:B------:R1:W5:Y:S04]  /*07c0*/  @P5 LDG.E.EL R72, desc[UR6][R54.64] ;  /* 0x0000000636485981 */ /* 0x000368000c2e1900 */
[----:B------:R-:W5:Y:S04]  /*07d0*/  @P5 LDG.E.EL R0, desc[UR6][R58.64] ;  /* 0x000000063a005981 */ /* 0x000f68000c2e1900 */
[----:B------:R0:W5:Y:S01]  /*07e0*/  @P5 LDG.E.EL R24, desc[UR6][R60.64] ;  /* 0x000000063c185981 */ /* 0x000162000c2e1900 */
[----:B------:R-:W-:Y:S01]  /*07f0*/  VIADD R36, R32, 0x1 ;  /* 0x0000000120247836 */ /* 0x000fe20000000000 */
[----:B------:R-:W-:-:S02]  /*0800*/  SEL R43, R43, RZ, P2 ;  /* 0x000000ff2b2b7207 */ /* 0x000fc40001000000 */
[----:B------:R-:W-:Y:S02]  /*0810*/  SEL R70, R70, RZ, P4 ;  /* 0x000000ff46467207 */ /* 0x000fe40002000000 */
[----:B------:R-:W-:Y:S02]  /*0820*/  CS2R R82, SRZ ;  /* 0x0000000000527805 */ /* 0x000fe4000001ff00 */
[----:B------:R-:W-:Y:S01]  /*0830*/  CS2R R84, SRZ ;  /* 0x0000000000547805 */ /* 0x000fe2000001ff00 */
[----:B------:R-:W-:Y:S01]  /*0840*/  IMAD.MOV.U32 R66, RZ, RZ, RZ ;  /* 0x000000ffff427224 */ /* 0x000fe200078e00ff */
[----:B0-----:R-:W-:Y:S02]  /*0850*/  IADD3 R40, R34, 0x1, RZ ;  /* 0x0000000122287810 */ /* 0x001fe40007ffe0ff */
[----:B------:R-:W-:Y:S02]  /*0860*/  SEL R75, R75, RZ, P4 ;  /* 0x000000ff4b4b7207 */ /* 0x000fe40002000000 */
[----:B------:R-:W-:-:S02]  /*0870*/  SEL R52, R52, RZ, P4 ;  /* 0x000000ff34347207 */ /* 0x000fc40002000000 */
[----:B-1----:R-:W-:Y:S02]  /*0880*/  SEL R54, R56, RZ, P4 ;  /* 0x000000ff38367207 */ /* 0x002fe40002000000 */
[----:B------:R-:W-:Y:S02]  /*0890*/  ISETP.GT.AND P4, PT, R33, RZ, PT ;  /* 0x000000ff2100720c */ /* 0x000fe40003f84270 */
[----:B------:R-:W-:Y:S02]  /*08a0*/  SEL R46, R46, RZ, P2 ;  /* 0x000000ff2e2e7207 */ /* 0x000fe40001000000 */
[----:B------:R-:W-:Y:S02]  /*08b0*/  SEL R41, R22, RZ, P2 ;  /* 0x000000ff16297207 */ /* 0x000fe40001000000 */
[----:B------:R-:W-:Y:S02]  /*08c0*/  SEL R50, R26, RZ, P2 ;  /* 0x000000ff1a327207 */ /* 0x000fe40001000000 */
[----:B------:R-:W-:Y:S01]  /*08d0*/  ISETP.GE.AND P2, PT, R36, 0x8, PT ;  /* 0x000000082400780c */ /* 0x000fe20003f46270 */
[----:B------:R-:W-:-:S03]  /*08e0*/  HFMA2.MMA R22, -RZ, RZ, 0, 0 ;  /* 0x00000000ff167435 */ /* 0x000fc600000001ff */
[----:B------:R-:W-:Y:S02]  /*08f0*/  ISETP.GT.AND P2, PT, R32, -0x1, !P2 ;  /* 0xffffffff2000780c */ /* 0x000fe40005744270 */
[----:B------:R-:W-:Y:S02]  /*0900*/  CS2R R60, SRZ ;  /* 0x00000000003c7805 */ /* 0x000fe4000001ff00 */
[----:B------:R-:W-:Y:S01]  /*0910*/  ISETP.LT.U32.AND P6, PT, R40, 0x8, !P6 ;  /* 0x000000082800780c */ /* 0x000fe200077c1070 */
[----:B------:R-:W-:Y:S02]  /*0920*/  IMAD.MOV.U32 R26, RZ, RZ, RZ ;  /* 0x000000ffff1a7224 */ /* 0x000fe400078e00ff */
[----:B------:R-:W-:Y:S01]  /*0930*/  IMAD.MOV.U32 R58, RZ, RZ, RZ ;  /* 0x000000ffff3a7224 */ /* 0x000fe200078e00ff */
[----:B------:R-:W-:Y:S01]  /*0940*/  MOV R63, RZ ;  /* 0x000000ff003f7202 */ /* 0x000fe20000000f00 */
[----:B------:R-:W-:Y:S01]  /*0950*/  IMAD.MOV.U32 R65, RZ, RZ, RZ ;  /* 0x000000ffff417224 */ /* 0x000fe200078e00ff */
[----:B--2---:R-:W-:-:S02]  /*0960*/  SEL R71, R14, RZ, P3 ;  /* 0x000000ff0e477207 */ /* 0x004fc40001800000 */
[----:B------:R-:W-:Y:S02]  /*0970*/  SEL R68, R15, RZ, P3 ;  /* 0x000000ff0f447207 */ /* 0x000fe40001800000 */
[----:B---3--:R-:W-:Y:S02]  /*0980*/  SEL R14, R8, RZ, P3 ;  /* 0x000000ff080e7207 */ /* 0x008fe40001800000 */
[----:B------:R-:W-:Y:S02]  /*0990*/  SEL R51, R13, RZ, P3 ;  /* 0x000000ff0d337207 */ /* 0x000fe40001800000 */
[----:B----4-:R-:W-:Y:S02]  /*09a0*/  SEL R67, R16, RZ, P3 ;  /* 0x000000ff10437207 */ /* 0x010fe40001800000 */
[----:B------:R-:W-:Y:S02]  /*09b0*/  SEL R16, R12, RZ, P3 ;  /* 0x000000ff0c107207 */ /* 0x000fe40001800000 */
[----:B------:R-:W-:-:S02]  /*09c0*/  SEL R13, R10, RZ, P3 ;  /* 0x000000ff0a0d7207 */ /* 0x000fc40001800000 */
[----:B-----5:R-:W-:Y:S02]  /*09d0*/  SEL R74, R74, RZ, P5 ;  /* 0x000000ff4a4a7207 */ /* 0x020fe40002800000 */
[----:B------:R-:W-:Y:S02]  /*09e0*/  SEL R72, R72, RZ, P5 ;  /* 0x000000ff48487207 */ /* 0x000fe40002800000 */
[----:B------:R-:W-:Y:S02]  /*09f0*/  SEL R15, R0, RZ, P5 ;  /* 0x000000ff000f7207 */ /* 0x000fe40002800000 */
[----:B------:R-:W-:Y:S02]  /*0a00*/  SEL R8, R24, RZ, P5 ;  /* 0x000000ff18087207 */ /* 0x000fe40002800000 */
[----:B------:R-:W-:Y:S01]  /*0a10*/  ISETP.LT.U32.AND P5, PT, R2, 0x38, P4 ;  /* 0x000000380200780c */ /* 0x000fe200027a1070 */
[----:B------:R-:W-:Y:S01]  /*0a20*/  VIADD R24, R30, 0xfffffffb ;  /* 0xfffffffb1e187836 */ /* 0x000fe20000000000 */
[----:B------:R-:W-:-:S02]  /*0a30*/  SEL R12, R9, RZ, P3 ;  /* 0x000000ff090c7207 */ /* 0x000fc40001800000 */
[----:B------:R-:W-:Y:S02]  /*0a40*/  SEL R10, R11, RZ, P3 ;  /* 0x000000ff0b0a7207 */ /* 0x000fe40001800000 */
[----:B------:R-:W-:Y:S02]  /*0a50*/  SEL R17, R17, RZ, P3 ;  /* 0x000000ff11117207 */ /* 0x000fe40001800000 */
[----:B------:R-:W-:Y:S02]  /*0a60*/  SEL R64, R18, RZ, P3 ;  /* 0x000000ff12407207 */ /* 0x000fe40001800000 */
[----:B------:R-:W-:Y:S02]  /*0a70*/  SEL R49, R19, RZ, P3 ;  /* 0x000000ff13317207 */ /* 0x000fe40001800000 */
[----:B------:R-:W-:Y:S02]  /*0a80*/  SEL R9, R4, RZ, P3 ;  /* 0x000000ff04097207 */ /* 0x000fe40001800000 */
[----:B------:R-:W-:-:S02]  /*0a90*/  SEL R11, R5, RZ, P3 ;  /* 0x000000ff050b7207 */ /* 0x000fc40001800000 */
[----:B------:R-:W-:Y:S02]  /*0aa0*/  SEL R56, R6, RZ, P3 ;  /* 0x000000ff06387207 */ /* 0x000fe40001800000 */
[----:B------:R-:W-:Y:S02]  /*0ab0*/  SEL R55, R7, RZ, P3 ;  /* 0x000000ff07377207 */ /* 0x000fe40001800000 */
[----:B------:R-:W-:Y:S01]  /*0ac0*/  ISETP.LT.U32.AND P3, PT, R2, 0x38, P2 ;  /* 0x000000380200780c */ /* 0x000fe20001761070 */
[----:B------:R-:W-:-:S04]  /*0ad0*/  IMAD.WIDE R6, R25, 0x4, R20 ;  /* 0x0000000419067825 */ /* 0x000fc800078e0214 */
[--C-:B------:R-:W-:Y:S01]  /*0ae0*/  IMAD.WIDE R18, R23, 0x4, R20.reuse ;  /* 0x0000000417127825 */ /* 0x100fe200078e0214 */
[-C--:B------:R-:W-:Y:S01]  /*0af0*/  LEA R23, R39, R24.reuse, 0x6 ;  /* 0x0000001827177211 */ /* 0x080fe200078e30ff */
[----:B------:R0:W2:Y:S02]  /*0b00*/  @P5 LDG.E.EL R22, desc[UR6][R6.64] ;  /* 0x0000000606165981 */ /* 0x0000a4000c2e1900 */
[----:B------:R-:W-:Y:S02]  /*0b10*/  IMAD.MOV.U32 R0, RZ, RZ, RZ ;  /* 0x000000ffff007224 */ /* 0x000fe400078e00ff */
[--C-:B------:R-:W-:Y:S01]  /*0b20*/  IMAD.WIDE R4, R57, 0x4, R20.reuse ;  /* 0x0000000439047825 */ /* 0x100fe200078e0214 */
[----:B------:R1:W3:Y:S03]  /*0b30*/  @P5 LDG.E.EL R83, desc[UR6][R18.64] ;  /* 0x0000000612535981 */ /* 0x0002e6000c2e1900 */
[----:B------:R-:W-:Y:S01]  /*0b40*/  IMAD.WIDE R2, R3, 0x4, R20 ;  /* 0x0000000403027825 */ /* 0x000fe200078e0214 */
[----:B------:R-:W-:Y:S01]  /*0b50*/  LEA R57, R31, R24, 0x6 ;  /* 0x000000181f397211 */ /* 0x000fe200078e30ff */
[----:B------:R4:W5:Y:S02]  /*0b60*/  @P5 LDG.E.EL R0, desc[UR6][R4.64] ;  /* 0x0000000604005981 */ /* 0x000964000c2e1900 */
[----:B------:R-:W-:-:S02]  /*0b70*/  IMAD R25, R35, 0x40, R24 ;  /* 0x0000004023197824 */ /* 0x000fc400078e0218 */
[----:B0-----:R-:W-:Y:S01]  /*0b80*/  IMAD.WIDE R6, R23, 0x4, R20 ;  /* 0x0000000417067825 */ /* 0x001fe200078e0214 */
[----:B------:R0:W5:Y:S03]  /*0b90*/  @P5 LDG.E.EL R84, desc[UR6][R2.64] ;  /* 0x0000000602545981 */ /* 0x000166000c2e1900 */
[----:B------:R-:W-:Y:S01]  /*0ba0*/  IMAD R59, R37, 0x40, R24 ;  /* 0x00000040253b7824 */ /* 0x000fe200078e0218 */
[----:B------:R0:W5:Y:S01]  /*0bb0*/  @P3 LDG.E.EL R66, desc[UR6][R6.64] ;  /* 0x0000000606423981 */ /* 0x000162000c2e1900 */
[----:B-1----:R-:W-:-:S04]  /*0bc0*/  IMAD.WIDE R18, R25, 0x4, R20 ;  /* 0x0000000419127825 */ /* 0x002fc800078e0214 */
[--C-:B----4-:R-:W-:Y:S01]  /*0bd0*/  IMAD.WIDE R4, R59, 0x4, R20.reuse ;  /* 0x000000043b047825 */ /* 0x110fe200078e0214 */
[----:B------:R1:W4:Y:S03]  /*0be0*/  @P3 LDG.E.EL R60, desc[UR6][R18.64] ;  /* 0x00000006123c3981 */ /* 0x000326000c2e1900 */
[----:B0-----:R-:W-:Y:S01]  /*0bf0*/  IMAD.WIDE R2, R57, 0x4, R20 ;  /* 0x0000000439027825 */ /* 0x001fe200078e0214 */
[----:B------:R-:W-:Y:S01]  /*0c00*/  IADD3 R7, R57, 0x1, RZ ;  /* 0x0000000139077810 */ /* 0x000fe20007ffe0ff */
[----:B------:R0:W4:Y:S02]  /*0c10*/  @P3 LDG.E.EL R58, desc[UR6][R4.64] ;  /* 0x00000006043a3981 */ /* 0x000124000c2e1900 */
[----:B------:R-:W-:Y:S02]  /*0c20*/  VIADD R23, R23, 0x1 ;  /* 0x0000000117177836 */ /* 0x000fe40000000000 */
[----:B------:R-:W-:Y:S01]  /*0c30*/  VIADD R25, R25, 0x1 ;  /* 0x0000000119197836 */ /* 0x000fe20000000000 */
[----:B------:R0:W4:Y:S01]  /*0c40*/  @P3 LDG.E.EL R26, desc[UR6][R2.64] ;  /* 0x00000006021a3981 */ /* 0x000122000c2e1900 */
[----:B-1----:R-:W-:-:S02]  /*0c50*/  VIADD R19, R59, 0x1 ;  /* 0x000000013b137836 */ /* 0x002fc40000000000 */
[----:B------:R-:W-:Y:S02]  /*0c60*/  IMAD.MOV.U32 R24, RZ, RZ, RZ ;  /* 0x000000ffff187224 */ /* 0x000fe400078e00ff */
[----:B0-----:R-:W-:-:S04]  /*0c70*/  IMAD.WIDE R4, R25, 0x4, R20 ;  /* 0x0000000419047825 */ /* 0x001fc800078e0214 */
[--C-:B------:R-:W-:Y:S01]  /*0c80*/  IMAD.WIDE R6, R7, 0x4, R20.reuse ;  /* 0x0000000407067825 */ /* 0x100fe200078e0214 */
[----:B------:R-:W4:Y:S03]  /*0c90*/  @P6 LDG.E.EL R65, desc[UR6][R4.64] ;  /* 0x0000000604416981 */ /* 0x000f26000c2e1900 */
[--C-:B------:R-:W-:Y:S01]  /*0ca0*/  IMAD.WIDE R2, R23, 0x4, R20.reuse ;  /* 0x0000000417027825 */ /* 0x100fe200078e0214 */
[----:B------:R-:W4:Y:S03]  /*0cb0*/  @P6 LDG.E.EL R63, desc[UR6][R6.64] ;  /* 0x00000006063f6981 */ /* 0x000f26000c2e1900 */
[----:B------:R-:W-:Y:S01]  /*0cc0*/  IMAD.WIDE R18, R19, 0x4, R20 ;  /* 0x0000000413127825 */ /* 0x000fe200078e0214 */
[----:B------:R0:W4:Y:S04]  /*0cd0*/  @P6 LDG.E.EL R24, desc[UR6][R2.64] ;  /* 0x0000000602186981 */ /* 0x000128000c2e1900 */
[----:B------:R1:W4:Y:S01]  /*0ce0*/  @P6 LDG.E.EL R61, desc[UR6][R18.64] ;  /* 0x00000006123d6981 */ /* 0x000322000c2e1900 */
[----:B------:R-:W-:Y:S01]  /*0cf0*/  IADD3 R62, R30, 0x7, RZ ;  /* 0x000000071e3e7810 */ /* 0x000fe20007ffe0ff */
[----:B------:R-:W-:-:S04]  /*0d00*/  VIADD R36, R30, 0xffffffff ;  /* 0xffffffff1e247836 */ /* 0x000fc80000000000 */
[--C-:B0-----:R-:W-:Y:S01]  /*0d10*/  IMAD R3, R39, 0x40, R36.reuse ;  /* 0x0000004027037824 */ /* 0x101fe200078e0224 */
[----:B------:R-:W-:Y:S01]  /*0d20*/  LEA R5, R35, R36, 0x6 ;  /* 0x0000002423057211 */ /* 0x000fe200078e30ff */
[--C-:B------:R-:W-:Y:S02]  /*0d30*/  IMAD R7, R31, 0x40, R36.reuse ;  /* 0x000000401f077824 */ /* 0x100fe400078e0224 */
[----:B-1----:R-:W-:Y:S01]  /*0d40*/  IMAD R19, R37, 0x40, R36 ;  /* 0x0000004025137824 */ /* 0x002fe200078e0224 */
[----:B------:R-:W-:Y:S01]  /*0d50*/  CS2R R86, SRZ ;  /* 0x0000000000567805 */ /* 0x000fe2000001ff00 */
[----:B------:R-:W-:Y:S02]  /*0d60*/  IMAD.MOV.U32 R88, RZ, RZ, RZ ;  /* 0x000000ffff587224 */ /* 0x000fe400078e00ff */
[----:B------:R-:W-:-:S04]  /*0d70*/  IMAD.WIDE R2, R3, 0x4, R20 ;  /* 0x0000000403027825 */ /* 0x000fc800078e0214 */
[----:B------:R-:W-:-:S04]  /*0d80*/  IMAD.WIDE R4, R5, 0x4, R20 ;  /* 0x0000000405047825 */ /* 0x000fc800078e0214 */
[----:B------:R-:W-:-:S04]  /*0d90*/  IMAD.WIDE R6, R7, 0x4, R20 ;  /* 0x0000000407067825 */ /* 0x000fc800078e0214 */
[----:B------:R-:W-:Y:S01]  /*0da0*/  IMAD.WIDE R18, R19, 0x4, R20 ;  /* 0x0000000413127825 */ /* 0x000fe200078e0214 */
[----:B------:R-:W-:-:S03]  /*0db0*/  CS2R R80, SRZ ;  /* 0x0000000000507805 */ /* 0x000fc6000001ff00 */
[--C-:B------:R-:W-:Y:S02]  /*0dc0*/  IMAD R23, R35, 0x40, R30.reuse ;  /* 0x0000004023177824 */ /* 0x100fe400078e021e */
[----:B------:R-:W-:Y:S01]  /*0dd0*/  IMAD R25, R31, 0x40, R30 ;  /* 0x000000401f197824 */ /* 0x000fe200078e021e */
[----:B--2---:R-:W-:Y:S02]  /*0de0*/  SEL R89, R22, RZ, P5 ;  /* 0x000000ff16597207 */ /* 0x004fe40002800000 */
[----:B---3--:R-:W-:Y:S02]  /*0df0*/  SEL R83, R83, RZ, P5 ;  /* 0x000000ff53537207 */ /* 0x008fe40002800000 */
[----:B-----5:R-:W-:Y:S02]  /*0e00*/  SEL R90, R0, RZ, P5 ;  /* 0x000000ff005a7207 */ /* 0x020fe40002800000 */
[----:B------:R-:W-:Y:S02]  /*0e10*/  SEL R84, R84, RZ, P5 ;  /* 0x000000ff54547207 */ /* 0x000fe40002800000 */
[----:B------:R-:W-:-:S02]  /*0e20*/  ISETP.LT.U32.AND P5, PT, R62, 0x47, P4 ;  /* 0x000000473e00780c */ /* 0x000fc400027a1070 */
[----:B------:R-:W-:Y:S02]  /*0e30*/  SEL R66, R66, RZ, P3 ;  /* 0x000000ff42427207 */ /* 0x000fe40001800000 */
[----:B----4-:R-:W-:Y:S02]  /*0e40*/  SEL R60, R60, RZ, P3 ;  /* 0x000000ff3c3c7207 */ /* 0x010fe40001800000 */
[----:B------:R-:W-:-:S07]  /*0e50*/  SEL R58, R58, RZ, P3 ;  /* 0x000000ff3a3a7207 */ /* 0x000fce0001800000 */
[----:B------:R-:W2:Y:S01]  /*0e60*/  @P5 LDG.E.EL R73, desc[UR6][R2.64] ;  /* 0x0000000602495981 */ /* 0x000ea2000c2e1900 */
[----:B------:R-:W-:-:S03]  /*0e70*/  SEL R59, R26, RZ, P3 ;  /* 0x000000ff1a3b7207 */ /* 0x000fc60001800000 */
[----:B------:R-:W3:Y:S01]  /*0e80*/  @P5 LDG.E.EL R82, desc[UR6][R4.64] ;  /* 0x0000000604525981 */ /* 0x000ee2000c2e1900 */
[----:B------:R-:W-:-:S03]  /*0e90*/  ISETP.GE.U32.AND P3, PT, R62, 0x47, PT ;  /* 0x000000473e00780c */ /* 0x000fc60003f66070 */
[----:B------:R-:W4:Y:S04]  /*0ea0*/  @P5 LDG.E.EL R88, desc[UR6][R6.64] ;  /* 0x0000000606585981 */ /* 0x000f28000c2e1900 */
[----:B------:R0:W5:Y:S01]  /*0eb0*/  @P5 LDG.E.EL R86, desc[UR6][R18.64] ;  /* 0x0000000612565981 */ /* 0x000162000c2e1900 */
[----:B------:R-:W-:Y:S02]  /*0ec0*/  SEL R65, R65, RZ, P6 ;  /* 0x000000ff41417207 */ /* 0x000fe40003000000 */
[----:B------:R-:W-:Y:S02]  /*0ed0*/  SEL R63, R63, RZ, P6 ;  /* 0x000000ff3f3f7207 */ /* 0x000fe40003000000 */
[----:B------:R-:W-:Y:S02]  /*0ee0*/  SEL R57, R24, RZ, P6 ;  /* 0x000000ff18397207 */ /* 0x000fe40003000000 */
[----:B------:R-:W-:-:S02]  /*0ef0*/  SEL R61, R61, RZ, P6 ;  /* 0x000000ff3d3d7207 */ /* 0x000fc40003000000 */
[----:B------:R-:W-:Y:S02]  /*0f00*/  ISETP.GT.AND P6, PT, R38, RZ, !P3 ;  /* 0x000000ff2600720c */ /* 0x000fe40005fc4270 */
[-C--:B0-----:R-:W-:Y:S02]  /*0f10*/  LEA R19, R39, R30.reuse, 0x6 ;  /* 0x0000001e27137211 */ /* 0x081fe400078e30ff */
[----:B------:R-:W-:Y:S01]  /*0f20*/  LEA R3, R37, R30, 0x6 ;  /* 0x0000001e25037211 */ /* 0x000fe200078e30ff */
[----:B------:R-:W-:-:S04]  /*0f30*/  IMAD.WIDE R22, R23, 0x4, R20 ;  /* 0x0000000417167825 */ /* 0x000fc800078e0214 */
[----:B------:R-:W-:-:S04]  /*0f40*/  IMAD.WIDE R18, R19, 0x4, R20 ;  /* 0x0000000413127825 */ /* 0x000fc800078e0214 */
[--C-:B------:R-:W-:Y:S01]  /*0f50*/  IMAD.WIDE R24, R25, 0x4, R20.reuse ;  /* 0x0000000419187825 */ /* 0x100fe200078e0214 */
[----:B------:R-:W5:Y:S03]  /*0f60*/  @P6 LDG.E.EL R80, desc[UR6][R18.64] ;  /* 0x0000000612506981 */ /* 0x000f66000c2e1900 */
[----:B------:R-:W-:Y:S01]  /*0f70*/  IMAD.WIDE R2, R3, 0x4, R20 ;  /* 0x0000000403027825 */ /* 0x000fe200078e0214 */
[----:B------:R-:W5:Y:S04]  /*0f80*/  @P6 LDG.E.EL R87, desc[UR6][R22.64] ;  /* 0x0000000616576981 */ /* 0x000f68000c2e1900 */
[----:B------:R-:W5:Y:S04]  /*0f90*/  @P6 LDG.E.EL R85, desc[UR6][R24.64] ;  /* 0x0000000618556981 */ /* 0x000f68000c2e1900 */
[----:B------:R-:W5:Y:S01]  /*0fa0*/  @P6 LDG.E.EL R81, desc[UR6][R2.64] ;  /* 0x0000000602516981 */ /* 0x000f62000c2e1900 */
[----:B------:R-:W-:Y:S01]  /*0fb0*/  FADD R51, R72, R51 ;  /* 0x0000003348337221 */ /* 0x000fe20000000000 */
[----:B------:R-:W-:Y:S01]  /*0fc0*/  FADD R16, R89, R16 ;  /* 0x0000001059107221 */ /* 0x000fe20000000000 */
[----:B------:R-:W-:Y:S01]  /*0fd0*/  FADD R72, R43, R68 ;  /* 0x000000442b487221 */ /* 0x000fe20000000000 */
[----:B------:R-:W-:Y:S01]  /*0fe0*/  FADD R89, R44, R71 ;  /* 0x000000472c597221 */ /* 0x000fe20000000000 */
[----:B------:R-:W-:Y:S01]  /*0ff0*/  FADD R4, R74, R17 ;  /* 0x000000114a047221 */ /* 0x000fe20000000000 */
[----:B------:R-:W-:-:S03]  /*1000*/  CS2R R6, SRZ ;  /* 0x0000000000067805 */ /* 0x000fc6000001ff00 */
[----:B------:R-:W-:Y:S01]  /*1010*/  FADD R75, R4, R75 ;  /* 0x0000004b044b7221 */ /* 0x000fe20000000000 */
[----:B------:R-:W-:Y:S01]  /*1020*/  CS2R R4, SRZ ;  /* 0x0000000000047805 */ /* 0x000fe2000001ff00 */
[----:B------:R-:W-:Y:S01]  /*1030*/  FADD R15, R15, R12 ;  /* 0x0000000c0f0f7221 */ /* 0x000fe20000000000 */
        /* <DEDUP_REMOVED lines=9> */
[----:B------:R-:W-:-:S02]  /*10d0*/  LOP3.LUT R42, R30, 0x1, RZ, 0xfc, !PT ;  /* 0x000000011e2a7812 */ /* 0x000fc400078efcff */
[----:B------:R-:W-:Y:S02]  /*10e0*/  CS2R R8, SRZ ;  /* 0x0000000000087805 */ /* 0x000fe4000001ff00 */
[----:B------:R-:W-:Y:S02]  /*10f0*/  CS2R R12, SRZ ;  /* 0x00000000000c7805 */ /* 0x000fe4000001ff00 */
[----:B------:R-:W-:Y:S02]  /*1100*/  CS2R R14, SRZ ;  /* 0x00000000000e7805 */ /* 0x000fe4000001ff00 */
[----:B------:R-:W-:Y:S02]  /*1110*/  CS2R R16, SRZ ;  /* 0x0000000000107805 */ /* 0x000fe4000001ff00 */
[----:B------:R-:W-:Y:S01]  /*1120*/  LOP3.LUT R28, R69, 0x3c, R28, 0xf8, !PT ;  /* 0x0000003c451c7812 */ /* 0x000fe200078ef81c */
[----:B------:R-:W-:Y:S01]  /*1130*/  FADD R69, R90, R45 ;  /* 0x0000002d5a457221 */ /* 0x000fe20000000000 */
[----:B------:R-:W-:-:S02]  /*1140*/  IMAD R45, R35, 0x40, R42 ;  /* 0x00000040232d7824 */ /* 0x000fc400078e022a */
[----:B------:R-:W-:Y:S01]  /*1150*/  FADD R74, R46, R49 ;  /* 0x000000312e4a7221 */ /* 0x000fe20000000000 */
[----:B------:R-:W-:Y:S01]  /*1160*/  FADD R76, R83, R76 ;  /* 0x0000004c534c7221 */ /* 0x000fe20000000000 */
[-C--:B------:R-:W-:Y:S01]  /*1170*/  LEA R43, R39, R42.reuse, 0x6 ;  /* 0x0000002a272b7211 */ /* 0x080fe200078e30ff */
[----:B------:R-:W-:Y:S01]  /*1180*/  IMAD.MOV.U32 R83, RZ, RZ, RZ ;  /* 0x000000ffff537224 */ /* 0x000fe200078e00ff */
[----:B------:R-:W-:Y:S01]  /*1190*/  LEA R49, R37, R42, 0x6 ;  /* 0x0000002a25317211 */ /* 0x000fe200078e30ff */
[----:B------:R-:W-:Y:S01]  /*11a0*/  IMAD R47, R31, 0x40, R42 ;  /* 0x000000401f2f7824 */ /* 0x000fe200078e022a */
[----:B------:R-:W-:Y:S01]  /*11b0*/  LOP3.LUT R36, R27, R48, RZ, 0xfc, !PT ;  /* 0x000000301b247212 */ /* 0x000fe200078efcff */
[--C-:B------:R-:W-:Y:S01]  /*11c0*/  IMAD.WIDE R44, R45, 0x4, R20.reuse ;  /* 0x000000042d2c7825 */ /* 0x100fe200078e0214 */
[----:B------:R-:W-:Y:S02]  /*11d0*/  LOP3.LUT R0, R27, 0x10, R48, 0xfe, !PT ;  /* 0x000000101b007812 */ /* 0x000fe400078efe30 */
[----:B------:R-:W-:Y:S01]  /*11e0*/  LOP3.LUT R26, R27, 0x20, R48, 0xfe, !PT ;  /* 0x000000201b1a7812 */ /* 0x000fe200078efe30 */
[----:B------:R-:W-:Y:S01]  /*11f0*/  IMAD.MOV.U32 R84, RZ, RZ, RZ ;  /* 0x000000ffff547224 */ /* 0x000fe200078e00ff */
[----:B------:R-:W-:Y:S01]  /*1200*/  LOP3.LUT R27, R27, 0x30, R48, 0xfe, !PT ;  /* 0x000000301b1b7812 */ /* 0x000fe200078efe30 */
[----:B------:R-:W-:-:S04]  /*1210*/  IMAD.WIDE R42, R43, 0x4, R20 ;  /* 0x000000042b2a7825 */ /* 0x000fc800078e0214 */
[----:B------:R-:W-:-:S04]  /*1220*/  IMAD.WIDE R46, R47, 0x4, R20 ;  /* 0x000000042f2e7825 */ /* 0x000fc800078e0214 */
[----:B------:R-:W-:Y:S01]  /*1230*/  IMAD.WIDE R48, R49, 0x4, R20 ;  /* 0x0000000431307825 */ /* 0x000fe200078e0214 */
[----:B--2---:R-:W-:Y:S02]  /*1240*/  SEL R68, R73, RZ, P5 ;  /* 0x000000ff49447207 */ /* 0x004fe40002800000 */
[----:B---3--:R-:W-:Y:S02]  /*1250*/  SEL R82, R82, RZ, P5 ;  /* 0x000000ff52527207 */ /* 0x008fe40002800000 */
[----:B----4-:R-:W-:Y:S02]  /*1260*/  SEL R73, R88, RZ, P5 ;  /* 0x000000ff58497207 */ /* 0x010fe40002800000 */
[----:B-----5:R-:W-:Y:S02]  /*1270*/  SEL R71, R86, RZ, P5 ;  /* 0x000000ff56477207 */ /* 0x020fe40002800000 */
[----:B------:R-:W-:Y:S01]  /*1280*/  ISETP.LT.U32.AND P5, PT, R62, 0x47, P0 ;  /* 0x000000473e00780c */ /* 0x000fe200007a1070 */
[----:B------:R-:W-:Y:S01]  /*1290*/  FADD R88, R41, R10 ;  /* 0x0000000a29587221 */ /* 0x000fe20000000000 */
[----:B------:R-:W-:-:S11]  /*12a0*/  CS2R R10, SRZ ;  /* 0x00000000000a7805 */ /* 0x000fd6000001ff00 */
[----:B------:R0:W2:Y:S04]  /*12b0*/  @P5 LDG.E.EL.128 R4, desc[UR6][R18.64] ;  /* 0x0000000612045981 */ /* 0x0000a8000c2e1d00 */
[----:B------:R-:W3:Y:S04]  /*12c0*/  @P5 LDG.E.EL.128 R8, desc[UR6][R22.64] ;  /* 0x0000000616085981 */ /* 0x000ee8000c2e1d00 */
[----:B------:R-:W4:Y:S01]  /*12d0*/  @P5 LDG.E.EL.128 R12, desc[UR6][R24.64] ;  /* 0x00000006180c5981 */ /* 0x000f22000c2e1d00 */
[----:B0-----:R-:W-:Y:S02]  /*12e0*/  CS2R R18, SRZ ;  /* 0x0000000000127805 */ /* 0x001fe4000001ff00 */
[----:B------:R-:W-:-:S04]  /*12f0*/  SEL R80, R80, RZ, P6 ;  /* 0x000000ff50507207 */ /* 0x000fc80003000000 */
[----:B------:R-:W5:Y:S01]  /*1300*/  @P5 LDG.E.EL.128 R16, desc[UR6][R2.64] ;  /* 0x0000000602105981 */ /* 0x000f62000c2e1d00 */
[----:B------:R-:W-:Y:S02]  /*1310*/  SEL R67, R87, RZ, P6 ;  /* 0x000000ff57437207 */ /* 0x000fe40003000000 */
[----:B------:R-:W-:Y:S02]  /*1320*/  SEL R41, R85, RZ, P6 ;  /* 0x000000ff55297207 */ /* 0x000fe40003000000 */
[----:B------:R-:W-:Y:S02]  /*1330*/  SEL R51, R81, RZ, P6 ;  /* 0x000000ff51337207 */ /* 0x000fe40003000000 */
[----:B------:R-:W-:Y:S01]  /*1340*/  ISETP.GT.AND P6, PT, R32, RZ, !P3 ;  /* 0x000000ff2000720c */ /* 0x000fe20005fc4270 */
[----:B------:R-:W-:Y:S02]  /*1350*/  IMAD.MOV.U32 R86, RZ, RZ, RZ ;  /* 0x000000ffff567224 */ /* 0x000fe400078e00ff */
[----:B------:R-:W-:-:S10]  /*1360*/  IMAD.MOV.U32 R81, RZ, RZ, RZ ;  /* 0x000000ffff517224 */ /* 0x000fd400078e00ff */
[----:B------:R-:W5:Y:S04]  /*1370*/  @P6 LDG.E.EL R83, desc[UR6][R44.64] ;  /* 0x000000062c536981 */ /* 0x000f68000c2e1900 */
        /* <DEDUP_REMOVED lines=13> */
[----:B------:R-:W-:Y:S01]  /*1450*/  HFMA2.MMA R87, -RZ, RZ, 0, 0 ;  /* 0x00000000ff577435 */ /* 0x000fe200000001ff */
[----:B------:R-:W-:Y:S01]  /*1460*/  FADD R78, R91, R78 ;  /* 0x0000004e5b4e7221 */ /* 0x000fe20000000000 */
[----:B------:R-:W-:Y:S01]  /*1470*/  FADD R60, R89, R60 ;  /* 0x0000003c593c7221 */ /* 0x000fe20000000000 */
[----:B------:R-:W-:-:S02]  /*1480*/  CS2R R90, SRZ ;  /* 0x00000000005a7805 */ /* 0x000fc4000001ff00 */
[----:B------:R-:W-:Y:S02]  /*1490*/  CS2R R88, SRZ ;  /* 0x0000000000587805 */ /* 0x000fe4000001ff00 */
[----:B------:R-:W-:Y:S02]  /*14a0*/  CS2R R92, SRZ ;  /* 0x00000000005c7805 */ /* 0x000fe4000001ff00 */
[----:B------:R-:W-:Y:S02]  /*14b0*/  CS2R R94, SRZ ;  /* 0x00000000005e7805 */ /* 0x000fe4000001ff00 */
[----:B--2---:R-:W-:Y:S02]  /*14c0*/  SEL R70, R4, RZ, P5 ;  /* 0x000000ff04467207 */ /* 0x004fe40002800000 */
[----:B------:R-:W-:Y:S02]  /*14d0*/  SEL R72, R5, RZ, P5 ;  /* 0x000000ff05487207 */ /* 0x000fe40002800000 */
[----:B------:R-:W-:-:S02]  /*14e0*/  SEL R63, R6, RZ, P5 ;  /* 0x000000ff063f7207 */ /* 0x000fc40002800000 */
[----:B------:R-:W-:Y:S02]  /*14f0*/  SEL R65, R7, RZ, P5 ;  /* 0x000000ff07417207 */ /* 0x000fe40002800000 */
[----:B---3--:R-:W-:Y:S02]  /*1500*/  SEL R74, R8, RZ, P5 ;  /* 0x000000ff084a7207 */ /* 0x008fe40002800000 */
[----:B------:R-:W-:Y:S02]  /*1510*/  SEL R68, R9, RZ, P5 ;  /* 0x000000ff09447207 */ /* 0x000fe40002800000 */
[----:B------:R-:W-:Y:S02]  /*1520*/  SEL R66, R10, RZ, P5 ;  /* 0x000000ff0a427207 */ /* 0x000fe40002800000 */
[----:B------:R-:W-:Y:S02]  /*1530*/  SEL R61, R11, RZ, P5 ;  /* 0x000000ff0b3d7207 */ /* 0x000fe40002800000 */
[----:B----4-:R-:W-:-:S02]  /*1540*/  SEL R12, R12, RZ, P5 ;  /* 0x000000ff0c0c7207 */ /* 0x010fc40002800000 */
[----:B------:R-:W-:Y:S02]  /*1550*/  SEL R13, R13, RZ, P5 ;  /* 0x000000ff0d0d7207 */ /* 0x000fe40002800000 */
[----:B------:R-:W-:Y:S02]  /*1560*/  SEL R14, R14, RZ, P5 ;  /* 0x000000ff0e0e7207 */ /* 0x000fe40002800000 */
[----:B------:R-:W-:Y:S02]  /*1570*/  SEL R15, R15, RZ, P5 ;  /* 0x000000ff0f0f7207 */ /* 0x000fe40002800000 */
[----:B-----5:R-:W-:Y:S02]  /*1580*/  SEL R16, R16, RZ, P5 ;  /* 0x000000ff10107207 */ /* 0x020fe40002800000 */
[----:B------:R-:W-:Y:S02]  /*1590*/  SEL R17, R17, RZ, P5 ;  /* 0x000000ff11117207 */ /* 0x000fe40002800000 */
[----:B------:R-:W-:-:S02]  /*15a0*/  SEL R18, R18, RZ, P5 ;  /* 0x000000ff12127207 */ /* 0x000fc40002800000 */
[----:B------:R-:W-:Y:S02]  /*15b0*/  SEL R19, R19, RZ, P5 ;  /* 0x000000ff13137207 */ /* 0x000fe40002800000 */
[----:B------:R-:W-:Y:S02]  /*15c0*/  LOP3.LUT R4, R30, 0x2, RZ, 0xfc, !PT ;  /* 0x000000021e047812 */ /* 0x000fe400078efcff */
[----:B------:R-:W-:Y:S02]  /*15d0*/  ISETP.GT.AND P5, PT, R34, RZ, !P3 ;  /* 0x000000ff2200720c */ /* 0x000fe40005fa4270 */
[----:B------:R-:W-:Y:S01]  /*15e0*/  LEA R9, R31, R4, 0x6 ;  /* 0x000000041f097211 */ /* 0x000fe200078e30ff */
[--C-:B------:R-:W-:Y:S02]  /*15f0*/  IMAD R5, R39, 0x40, R4.reuse ;  /* 0x0000004027057824 */ /* 0x100fe400078e0204 */
[--C-:B------:R-:W-:Y:S02]  /*1600*/  IMAD R7, R35, 0x40, R4.reuse ;  /* 0x0000004023077824 */ /* 0x100fe400078e0204 */
[----:B------:R-:W-:Y:S01]  /*1610*/  IMAD R11, R37, 0x40, R4 ;  /* 0x00000040250b7824 */ /* 0x000fe200078e0204 */
[----:B------:R-:W-:Y:S01]  /*1620*/  SEL R79, R83, RZ, P6 ;  /* 0x000000ff534f7207 */ /* 0x000fe20003000000 */
[----:B------:R-:W-:-:S02]  /*1630*/  IMAD.MOV.U32 R83, RZ, RZ, RZ ;  /* 0x000000ffff537224 */ /* 0x000fc400078e00ff */
[----:B------:R-:W-:Y:S01]  /*1640*/  IMAD.WIDE R4, R5, 0x4, R20 ;  /* 0x0000000405047825 */ /* 0x000fe200078e0214 */
[----:B------:R-:W-:-:S03]  /*1650*/  SEL R86, R86, RZ, P6 ;  /* 0x000000ff56567207 */ /* 0x000fc60003000000 */
[--C-:B------:R-:W-:Y:S01]  /*1660*/  IMAD.WIDE R6, R7, 0x4, R20.reuse ;  /* 0x0000000407067825 */ /* 0x100fe200078e0214 */
[----:B------:R-:W-:Y:S01]  /*1670*/  SEL R84, R84, RZ, P6 ;  /* 0x000000ff54547207 */ /* 0x000fe20003000000 */
[----:B------:R-:W2:Y:S02]  /*1680*/  @P5 LDG.E.EL R90, desc[UR6][R4.64] ;  /* 0x00000006045a5981 */ /* 0x000ea4000c2e1900 */
[--C-:B------:R-:W-:Y:S01]  /*1690*/  IMAD.WIDE R8, R9, 0x4, R20.reuse ;  /* 0x0000000409087825 */ /* 0x100fe200078e0214 */
[----:B------:R-:W-:Y:S01]  /*16a0*/  SEL R81, R81, RZ, P6 ;  /* 0x000000ff51517207 */ /* 0x000fe20003000000 */
[----:B------:R-:W3:Y:S02]  /*16b0*/  @P5 LDG.E.EL R87, desc[UR6][R6.64] ;  /* 0x0000000606575981 */ /* 0x000ee4000c2e1900 */
[----:B------:R-:W-:Y:S01]  /*16c0*/  IMAD.WIDE R10, R11, 0x4, R20 ;  /* 0x000000040b0a7825 */ /* 0x000fe200078e0214 */
[----:B------:R-:W-:Y:S01]  /*16d0*/  ISETP.LT.U32.AND P6, PT, R62, 0x47, P1 ;  /* 0x000000473e00780c */ /* 0x000fe20000fc1070 */
[----:B------:R-:W4:Y:S04]  /*16e0*/  @P5 LDG.E.EL R88, desc[UR6][R8.64] ;  /* 0x0000000608585981 */ /* 0x000f28000c2e1900 */
[----:B------:R-:W5:Y:S08]  /*16f0*/  @P5 LDG.E.EL R83, desc[UR6][R10.64] ;  /* 0x000000060a535981 */ /* 0x000f70000c2e1900 */
[----:B------:R0:W5:Y:S04]  /*1700*/  @P6 LDG.E.EL R92, desc[UR6][R42.64] ;  /* 0x000000062a5c6981 */ /* 0x000168000c2e1900 */
[----:B------:R-:W5:Y:S04]  /*1710*/  @P6 LDG.E.EL R93, desc[UR6][R44.64] ;  /* 0x000000062c5d6981 */ /* 0x000f68000c2e1900 */
[----:B------:R-:W5:Y:S04]  /*1720*/  @P6 LDG.E.EL R94, desc[UR6][R46.64] ;  /* 0x000000062e5e6981 */ /* 0x000f68000c2e1900 */
[----:B------:R1:W5:Y:S01]  /*1730*/  @P6 LDG.E.EL R95, desc[UR6][R48.64] ;  /* 0x00000006305f6981 */ /* 0x000362000c2e1900 */
[----:B------:R-:W-:Y:S01]  /*1740*/  FADD R58, R85, R58 ;  /* 0x0000003a553a7221 */ /* 0x000fe20000000000 */
[----:B------:R-:W-:-:S02]  /*1750*/  MOV R85, RZ ;  /* 0x000000ff00557202 */ /* 0x000fc40000000f00 */
[----:B0-----:R-:W-:Y:S02]  /*1760*/  LOP3.LUT R42, R30, 0x3, RZ, 0xfc, !PT ;  /* 0x000000031e2a7812 */ /* 0x001fe400078efcff */
[----:B-1----:R-:W-:Y:S01]  /*1770*/  CS2R R48, SRZ ;  /* 0x0000000000307805 */ /* 0x002fe2000001ff00 */
[----:B------:R-:W-:Y:S01]  /*1780*/  FADD R97, R77, R82 ;  /* 0x000000524d617221 */ /* 0x000fe20000000000 */
[----:B------:R-:W-:Y:S01]  /*1790*/  HFMA2.MMA R82, -RZ, RZ, 0, 0 ;  /* 0x00000000ff527435 */ /* 0x000fe200000001ff */
[----:B------:R-:W-:Y:S01]  /*17a0*/  IMAD.MOV.U32 R77, RZ, RZ, RZ ;  /* 0x000000ffff4d7224 */ /* 0x000fe200078e00ff */
[----:B--2---:R-:W-:Y:S02]  /*17b0*/  SEL R90, R90, RZ, P5 ;  /* 0x000000ff5a5a7207 */ /* 0x004fe40002800000 */
[----:B---3--:R-:W-:Y:S02]  /*17c0*/  SEL R87, R87, RZ, P5 ;  /* 0x000000ff57577207 */ /* 0x008fe40002800000 */
[----:B----4-:R-:W-:-:S02]  /*17d0*/  SEL R88, R88, RZ, P5 ;  /* 0x000000ff58587207 */ /* 0x010fc40002800000 */
[----:B-----5:R-:W-:Y:S02]  /*17e0*/  SEL R83, R83, RZ, P5 ;  /* 0x000000ff53537207 */ /* 0x020fe40002800000 */
[----:B------:R-:W-:Y:S02]  /*17f0*/  ISETP.LT.U32.AND P5, PT, R38, 0x7, !P3 ;  /* 0x000000072600780c */ /* 0x000fe40005fa1070 */
[----:B------:R-:W-:Y:S02]  /*1800*/  SEL R47, R92, RZ, P6 ;  /* 0x000000ff5c2f7207 */ /* 0x000fe40003000000 */
[----:B------:R-:W-:-:S09]  /*1810*/  SEL R46, R93, RZ, P6 ;  /* 0x000000ff5d2e7207 */ /* 0x000fd20003000000 */
[----:B------:R0:W2:Y:S01]  /*1820*/  @P5 LDG.E.EL R85, desc[UR6][R4.64] ;  /* 0x0000000604555981 */ /* 0x0000a2000c2e1900 */
[----:B------:R-:W-:-:S03]  /*1830*/  SEL R45, R94, RZ, P6 ;  /* 0x000000ff5e2d7207 */ /* 0x000fc60003000000 */
[----:B------:R1:W3:Y:S01]  /*1840*/  @P5 LDG.E.EL R91, desc[UR6][R6.64] ;  /* 0x00000006065b5981 */ /* 0x0002e2000c2e1900 */
[----:B------:R-:W-:Y:S02]  /*1850*/  SEL R44, R95, RZ, P6 ;  /* 0x000000ff5f2c7207 */ /* 0x000fe40003000000 */
[----:B------:R-:W-:Y:S01]  /*1860*/  ISETP.LT.U32.AND P6, PT, R62, 0x47, P2 ;  /* 0x000000473e00780c */ /* 0x000fe200017c1070 */
[----:B------:R4:W5:Y:S01]  /*1870*/  @P5 LDG.E.EL R89, desc[UR6][R8.64] ;  /* 0x0000000608595981 */ /* 0x000962000c2e1900 */
[--C-:B0-----:R-:W-:Y:S01]  /*1880*/  IMAD R5, R39, 0x40, R42.reuse ;  /* 0x0000004027057824 */ /* 0x101fe200078e022a */
[----:B------:R-:W-:Y:S02]  /*1890*/  CS2R R92, SRZ ;  /* 0x00000000005c7805 */ /* 0x000fe4000001ff00 */
[----:B------:R0:W5:Y:S01]  /*18a0*/  @P5 LDG.E.EL R48, desc[UR6][R10.64] ;  /* 0x000000060a305981 */ /* 0x000162000c2e1900 */
[----:B-1----:R-:W-:Y:S02]  /*18b0*/  IMAD R7, R35, 0x40, R42 ;  /* 0x0000004023077824 */ /* 0x002fe400078e022a */
[----:B------:R-:W-:Y:S01]  /*18c0*/  IMAD.WIDE R4, R5, 0x4, R20 ;  /* 0x0000000405047825 */ /* 0x000fe200078e0214 */
[----:B----4-:R-:W-:-:S03]  /*18d0*/  LEA R9, R31, R42, 0x6 ;  /* 0x0000002a1f097211 */ /* 0x010fc600078e30ff */
[----:B------:R-:W-:Y:S01]  /*18e0*/  IMAD.WIDE R6, R7, 0x4, R20 ;  /* 0x0000000407067825 */ /* 0x000fe200078e0214 */
[----:B------:R-:W-:Y:S01]  /*18f0*/  ISETP.LT.U32.AND P3, PT, R40, 0x8, !P3 ;  /* 0x000000082800780c */ /* 0x000fe20005f61070 */
[----:B------:R1:W4:Y:S02]  /*1900*/  @P6 LDG.E.EL R49, desc[UR6][R4.64] ;  /* 0x0000000604316981 */ /* 0x000324000c2e1900 */
[----:B0-----:R-:W-:Y:S02]  /*1910*/  IMAD R11, R37, 0x40, R42 ;  /* 0x00000040250b7824 */ /* 0x001fe400078e022a */
[----:B------:R-:W-:Y:S01]  /*1920*/  VIADD R42, R30, 0x4 ;  /* 0x000000041e2a7836 */ /* 0x000fe20000000000 */
[----:B------:R0:W4:Y:S01]  /*1930*/  @P6 LDG.E.EL R92, desc[UR6][R6.64] ;  /* 0x00000006065c6981 */ /* 0x000122000c2e1900 */
[----:B------:R-:W-:Y:S01]  /*1940*/  CS2R R94, SRZ ;  /* 0x00000000005e7805 */ /* 0x000fe2000001ff00 */
[----:B------:R-:W-:-:S04]  /*1950*/  IMAD.WIDE R8, R9, 0x4, R20 ;  /* 0x0000000409087825 */ /* 0x000fc800078e0214 */
[----:B-1----:R-:W-:Y:S01]  /*1960*/  IMAD.WIDE R4, R11, 0x4, R20 ;  /* 0x000000040b047825 */ /* 0x002fe200078e0214 */
[----:B------:R1:W4:Y:S01]  /*1970*/  @P6 LDG.E.EL R94, desc[UR6][R8.64] ;  /* 0x00000006085e6981 */ /* 0x000322000c2e1900 */
[----:B0-----:R-:W-:Y:S02]  /*1980*/  LEA R7, R39, R42, 0x6 ;  /* 0x0000002a27077211 */ /* 0x001fe400078e30ff */
[----:B------:R-:W-:Y:S01]  /*1990*/  IMAD.MOV.U32 R10, RZ, RZ, RZ ;  /* 0x000000ffff0a7224 */ /* 0x000fe200078e00ff */
[----:B------:R0:W4:Y:S01]  /*19a0*/  @P6 LDG.E.EL R95, desc[UR6][R4.64] ;  /* 0x00000006045f6981 */ /* 0x000122000c2e1900 */
[----:B------:R-:W-:Y:S02]  /*19b0*/  IMAD R11, R37, 0x40, R42 ;  /* 0x00000040250b7824 */ /* 0x000fe400078e022a */
[----:B------:R-:W-:-:S04]  /*19c0*/  IMAD.WIDE R6, R7, 0x4, R20 ;  /* 0x0000000407067825 */ /* 0x000fc800078e0214 */
[----:B-1----:R-:W-:Y:S01]  /*19d0*/  IMAD R9, R35, 0x40, R42 ;  /* 0x0000004023097824 */ /* 0x002fe200078e022a */
[----:B------:R1:W4:Y:S01]  /*19e0*/  @P3 LDG.E.EL R10, desc[UR6][R6.64] ;  /* 0x00000006060a3981 */ /* 0x000322000c2e1900 */
[----:B0-----:R-:W-:Y:S02]  /*19f0*/  LEA R5, R31, R42, 0x6 ;  /* 0x0000002a1f057211 */ /* 0x001fe400078e30ff */
[----:B------:R-:W-:-:S04]  /*1a00*/  IMAD.WIDE R8, R9, 0x4, R20 ;  /* 0x0000000409087825 */ /* 0x000fc800078e0214 */
[--C-:B------:R-:W-:Y:S01]  /*1a10*/  IMAD.WIDE R4, R5, 0x4, R20.reuse ;  /* 0x0000000405047825 */ /* 0x100fe200078e0214 */
[----:B------:R0:W4:Y:S03]  /*1a20*/  @P3 LDG.E.EL R93, desc[UR6][R8.64] ;  /* 0x00000006085d3981 */ /* 0x000126000c2e1900 */
[----:B-1----:R-:W-:Y:S01]  /*1a30*/  IMAD.WIDE R6, R11, 0x4, R20 ;  /* 0x000000040b067825 */ /* 0x002fe200078e0214 */
[----:B------:R1:W4:Y:S04]  /*1a40*/  @P3 LDG.E.EL R77, desc[UR6][R4.64] ;  /* 0x00000006044d3981 */ /* 0x000328000c2e1900 */
[----:B------:R-:W4:Y:S01]  /*1a50*/  @P3 LDG.E.EL R82, desc[UR6][R6.64] ;  /* 0x0000000606523981 */ /* 0x000f22000c2e1900 */
[----:B------:R-:W-:-:S02]  /*1a60*/  VIADD R42, R30, 0xf ;  /* 0x0000000f1e2a7836 */ /* 0x000fc40000000000 */
[----:B------:R-:W-:Y:S01]  /*1a70*/  FADD R71, R78, R71 ;  /* 0x000000474e477221 */ /* 0x000fe20000000000 */
[----:B------:R-:W-:Y:S01]  /*1a80*/  FADD R86, R53, R86 ;  /* 0x0000005635567221 */ /* 0x000fe20000000000 */
[----:B------:R-:W-:Y:S01]  /*1a90*/  FADD R50, R50, R51 ;  /* 0x0000003332327221 */ /* 0x000fe20000000000 */
[----:B------:R-:W-:Y:S01]  /*1aa0*/  ISETP.LT.U32.AND P4, PT, R42, 0x47, P4 ;  /* 0x000000472a00780c */ /* 0x000fe20002781070 */
[----:B------:R-:W-:Y:S01]  /*1ab0*/  FADD R51, R71, R16 ;  /* 0x0000001047337221 */ /* 0x000fe20000000000 */
[----:B------:R-:W-:Y:S01]  /*1ac0*/  FADD R59, R59, R84 ;  /* 0x000000543b3b7221 */ /* 0x000fe20000000000 */
[----:B------:R-:W-:Y:S02]  /*1ad0*/  IMAD R43, R39, 0x40, R62 ;  /* 0x00000040272b7824 */ /* 0x000fe400078e023e */
[----:B------:R-:W-:Y:S01]  /*1ae0*/  FADD R16, R86, R63 ;  /* 0x0000003f56107221 */ /* 0x000fe20000000000 */
[----:B------:R-:W-:Y:S01]  /*1af0*/  FADD R84, R57, R90 ;  /* 0x0000005a39547221 */ /* 0x000fe20000000000 */
[----:B------:R-:W-:Y:S01]  /*1b00*/  FADD R75, R75, R80 ;  /* 0x000000504b4b7221 */ /* 0x000fe20000000000 */
[----:B------:R-:W-:Y:S01]  /*1b10*/  FADD R99, R76, R73 ;  /* 0x000000494c637221 */ /* 0x000fe20000000000 */
[----:B------:R-:W-:Y:S01]  /*1b20*/  MOV R11, RZ ;  /* 0x000000ff000b7202 */ /* 0x000fe20000000f00 */
[----:B0-----:R-:W-:Y:S01]  /*1b30*/  FADD R9, R64, R67 ;  /* 0x0000004340097221 */ /* 0x001fe20000000000 */
[----:B------:R-:W-:Y:S01]  /*1b40*/  HFMA2.MMA R96, -RZ, RZ, 0, 0 ;  /* 0x00000000ff607435 */ /* 0x000fe200000001ff */
[----:B------:R-:W-:Y:S01]  /*1b50*/  FADD R56, R56, R87 ;  /* 0x0000005738387221 */ /* 0x000fe20000000000 */
[----:B-1----:R-:W-:-:S04]  /*1b60*/  IMAD.WIDE R4, R43, 0x4, R20 ;  /* 0x000000042b047825 */ /* 0x002fc800078e0214 */
[----:B------:R-:W-:Y:S01]  /*1b70*/  FADD R79, R60, R79 ;  /* 0x0000004f3c4f7221 */ /* 0x000fe20000000000 */
[----:B------:R-:W-:Y:S01]  /*1b80*/  FADD R76, R69, R70 ;  /* 0x00000046454c7221 */ /* 0x000fe20000000000 */
[----:B------:R-:W-:Y:S01]  /*1b90*/  FADD R72, R75, R72 ;  /* 0x000000484b487221 */ /* 0x000fe20000000000 */
[--C-:B------:R-:W-:Y:S01]  /*1ba0*/  IMAD R73, R37, 0x40, R62.reuse ;  /* 0x0000004025497824 */ /* 0x100fe200078e023e */
[----:B------:R-:W-:Y:S01]  /*1bb0*/  LEA R67, R31, R62, 0x6 ;  /* 0x0000003e1f437211 */ /* 0x000fe200078e30ff */
[----:B------:R-:W-:Y:S02]  /*1bc0*/  IMAD R69, R35, 0x40, R62 ;  /* 0x0000004023457824 */ /* 0x000fe400078e023e */
[----:B------:R-:W-:Y:S01]  /*1bd0*/  FADD R75, R97, R74 ;  /* 0x0000004a614b7221 */ /* 0x000fe20000000000 */
[----:B------:R-:W-:Y:S01]  /*1be0*/  FADD R74, R9, R68 ;  /* 0x00000044094a7221 */ /* 0x000fe20000000000 */
[----:B------:R-:W-:Y:S01]  /*1bf0*/  FADD R17, R50, R17 ;  /* 0x0000001132117221 */ /* 0x000fe20000000000 */
[----:B------:R-:W-:-:S04]  /*1c00*/  IMAD.WIDE R8, R73, 0x4, R20 ;  /* 0x0000000449087825 */ /* 0x000fc800078e0214 */
[----:B------:R-:W-:Y:S01]  /*1c10*/  FADD R50, R79, R66 ;  /* 0x000000424f327221 */ /* 0x000fe20000000000 */
[----:B------:R0:W4:Y:S01]  /*1c20*/  @P4 LDG.E.EL R11, desc[UR6][R4.64] ;  /* 0x00000006040b4981 */ /* 0x000122000c2e1900 */
[----:B------:R-:W-:Y:S01]  /*1c30*/  FADD R79, R59, R14 ;  /* 0x0000000e3b4f7221 */ /* 0x000fe20000000000 */
[----:B------:R-:W-:Y:S02]  /*1c40*/  IMAD.MOV.U32 R80, RZ, RZ, RZ ;  /* 0x000000ffff507224 */ /* 0x000fe400078e00ff */
[----:B------:R-:W-:Y:S01]  /*1c50*/  FADD R60, R54, R83 ;  /* 0x00000053363c7221 */ /* 0x000fe20000000000 */
[----:B------:R-:W-:Y:S01]  /*1c60*/  VIADD R59, R43, 0x1 ;  /* 0x000000012b3b7836 */ /* 0x000fe20000000000 */
[----:B------:R-:W-:Y:S01]  /*1c70*/  IADD3 R71, R69, 0x1, RZ ;  /* 0x0000000145477810 */ /* 0x000fe20007ffe0ff */
[----:B------:R-:W-:Y:S01]  /*1c80*/  FADD R88, R55, R88 ;  /* 0x0000005837587221 */ /* 0x000fe20000000000 */
[----:B------:R1:W4:Y:S01]  /*1c90*/  @P4 LDG.E.EL R96, desc[UR6][R8.64] ;  /* 0x0000000608604981 */ /* 0x000322000c2e1900 */
[----:B0-----:R-:W-:-:S04]  /*1ca0*/  IMAD.WIDE R4, R67, 0x4, R20 ;  /* 0x0000000443047825 */ /* 0x001fc800078e0214 */
[----:B------:R-:W-:Y:S01]  /*1cb0*/  FADD R52, R52, R41 ;  /* 0x0000002934347221 */ /* 0x000fe20000000000 */
[----:B------:R-:W-:Y:S01]  /*1cc0*/  FADD R81, R58, R81 ;  /* 0x000000513a517221 */ /* 0x000fe20000000000 */
[----:B------:R-:W-:Y:S01]  /*1cd0*/  CS2R R54, SRZ ;  /* 0x0000000000367805 */ /* 0x000fe2000001ff00 */
[----:B------:R-:W-:Y:S01]  /*1ce0*/  IMAD.MOV.U32 R78, RZ, RZ, RZ ;  /* 0x000000ffff4e7224 */ /* 0x000fe200078e00ff */
[----:B------:R-:W-:Y:S01]  /*1cf0*/  IADD3 R63, R73, 0x1, RZ ;  /* 0x00000001493f7810 */ /* 0x000fe20007ffe0ff */
[----:B------:R-:W-:Y:S01]  /*1d00*/  IMAD.WIDE R58, R59, 0x4, R20 ;  /* 0x000000043b3a7825 */ /* 0x000fe200078e0214 */
[----:B-1----:R-:W-:Y:S01]  /*1d10*/  IADD3 R9, R43, 0x2, RZ ;  /* 0x000000022b097810 */ /* 0x002fe20007ffe0ff */
[----:B------:R0:W4:Y:S02]  /*1d20*/  @P4 LDG.E.EL R80, desc[UR6][R4.64] ;  /* 0x0000000604504981 */ /* 0x000124000c2e1900 */
[----:B------:R-:W-:Y:S01]  /*1d30*/  FADD R84, R84, R65 ;  /* 0x0000004154547221 */ /* 0x000fe20000000000 */
[----:B------:R-:W-:-:S04]  /*1d40*/  IMAD.WIDE R6, R69, 0x4, R20 ;  /* 0x0000000445067825 */ /* 0x000fc800078e0214 */
[----:B------:R-:W-:Y:S01]  /*1d50*/  FADD R13, R52, R13 ;  /* 0x0000000d340d7221 */ /* 0x000fe20000000000 */
[----:B------:R-:W-:Y:S01]  /*1d60*/  FADD R81, R81, R18 ;  /* 0x0000001251517221 */ /* 0x000fe20000000000 */
[----:B------:R-:W-:Y:S02]  /*1d70*/  VIADD R65, R67, 0x1 ;  /* 0x0000000143417836 */ /* 0x000fe40000000000 */
[----:B------:R-:W-:Y:S01]  /*1d80*/  IMAD.WIDE R70, R71, 0x4, R20 ;  /* 0x0000000447467825 */ /* 0x000fe200078e0214 */
[----:B------:R-:W-:Y:S01]  /*1d90*/  CS2R R52, SRZ ;  /* 0x0000000000347805 */ /* 0x000fe2000001ff00 */
[----:B------:R1:W4:Y:S02]  /*1da0*/  @P4 LDG.E.EL R78, desc[UR6][R6.64] ;  /* 0x00000006064e4981 */ /* 0x000324000c2e1900 */
[----:B0-----:R-:W-:Y:S02]  /*1db0*/  VIADD R5, R67, 0x2 ;  /* 0x0000000243057836 */ /* 0x001fe40000000000 */
[----:B------:R-:W-:-:S02]  /*1dc0*/  IMAD.MOV.U32 R18, RZ, RZ, RZ ;  /* 0x000000ffff127224 */ /* 0x000fc400078e00ff */
[----:B------:R-:W-:-:S04]  /*1dd0*/  IMAD.WIDE R62, R63, 0x4, R20 ;  /* 0x000000043f3e7825 */ /* 0x000fc800078e0214 */
[----:B------:R-:W-:-:S04]  /*1de0*/  IMAD.WIDE R8, R9, 0x4, R20 ;  /* 0x0000000409087825 */ /* 0x000fc800078e0214 */
[----:B------:R-:W-:-:S04]  /*1df0*/  IMAD.WIDE R64, R65, 0x4, R20 ;  /* 0x0000000441407825 */ /* 0x000fc800078e0214 */
[----:B------:R-:W-:Y:S01]  /*1e00*/  IMAD.WIDE R4, R5, 0x4, R20 ;  /* 0x0000000405047825 */ /* 0x000fe200078e0214 */
[----:B------:R-:W-:-:S03]  /*1e10*/  MOV R14, RZ ;  /* 0x000000ff000e7202 */ /* 0x000fc60000000f00 */
[----:B-1----:R-:W-:Y:S02]  /*1e20*/  VIADD R7, R69, 0x2 ;  /* 0x0000000245077836 */ /* 0x002fe40000000000 */
[----:B------:R-:W-:Y:S02]  /*1e30*/  FADD R56, R56, R61 ;  /* 0x0000003d38387221 */ /* 0x000fe40000000000 */
[----:B------:R-:W-:-:S04]  /*1e40*/  IMAD.WIDE R6, R7, 0x4, R20 ;  /* 0x0000000407067825 */ /* 0x000fc800078e0214 */
[----:B------:R-:W-:Y:S01]  /*1e50*/  FADD R19, R60, R19 ;  /* 0x000000133c137221 */ /* 0x000fe20000000000 */
[----:B------:R-:W-:Y:S01]  /*1e60*/  VIADD R61, R73, 0x2 ;  /* 0x00000002493d7836 */ /* 0x000fe20000000000 */
[----:B------:R-:W-:-:S03]  /*1e70*/  MOV R57, RZ ;  /* 0x000000ff00397202 */ /* 0x000fc60000000f00 */
[----:B------:R-:W-:Y:S01]  /*1e80*/  IMAD.WIDE R60, R61, 0x4, R20 ;  /* 0x000000043d3c7825 */ /* 0x000fe200078e0214 */
[----:B--2---:R-:W-:Y:S02]  /*1e90*/  SEL R85, R85, RZ, P5 ;  /* 0x000000ff55557207 */ /* 0x004fe40002800000 */
[----:B---3--:R-:W-:Y:S02]  /*1ea0*/  SEL R91, R91, RZ, P5 ;  /* 0x000000ff5b5b7207 */ /* 0x008fe40002800000 */
[----:B-----5:R-:W-:Y:S02]  /*1eb0*/  SEL R86, R89, RZ, P5 ;  /* 0x000000ff59567207 */ /* 0x020fe40002800000 */
[----:B------:R-:W-:Y:S02]  /*1ec0*/  SEL R90, R48, RZ, P5 ;  /* 0x000000ff305a7207 */ /* 0x000fe40002800000 */
[----:B------:R-:W-:Y:S02]  /*1ed0*/  ISETP.GE.U32.AND P5, PT, R42, 0x47, PT ;  /* 0x000000472a00780c */ /* 0x000fe40003fa6070 */
[----:B----4-:R-:W-:-:S02]  /*1ee0*/  SEL R49, R49, RZ, P6 ;  /* 0x000000ff31317207 */ /* 0x010fc40003000000 */
[----:B------:R-:W-:Y:S02]  /*1ef0*/  SEL R87, R92, RZ, P6 ;  /* 0x000000ff5c577207 */ /* 0x000fe40003000000 */
[----:B------:R-:W-:Y:S02]  /*1f00*/  SEL R94, R94, RZ, P6 ;  /* 0x000000ff5e5e7207 */ /* 0x000fe40003000000 */
[----:B------:R-:W-:Y:S02]  /*1f10*/  SEL R92, R95, RZ, P6 ;  /* 0x000000ff5f5c7207 */ /* 0x000fe40003000000 */
[----:B------:R-:W-:Y:S02]  /*1f20*/  ISETP.GT.AND P6, PT, R38, RZ, !P5 ;  /* 0x000000ff2600720c */ /* 0x000fe40006fc4270 */
[----:B------:R-:W-:Y:S01]  /*1f30*/  SEL R83, R10, RZ, P3 ;  /* 0x000000ff0a537207 */ /* 0x000fe20001800000 */
[----:B------:R-:W-:-:S10]  /*1f40*/  HFMA2.MMA R10, -RZ, RZ, 0, 0 ;  /* 0x00000000ff0a7435 */ /* 0x000fd400000001ff */
[----:B------:R-:W2:Y:S01]  /*1f50*/  @P6 LDG.E.EL R55, desc[UR6][R58.64] ;  /* 0x000000063a376981 */ /* 0x000ea2000c2e1900 */
[----:B------:R-:W-:-:S03]  /*1f60*/  SEL R93, R93, RZ, P3 ;  /* 0x000000ff5d5d7207 */ /* 0x000fc60001800000 */
[----:B------:R-:W3:Y:S01]  /*1f70*/  @P6 LDG.E.EL R54, desc[UR6][R70.64] ;  /* 0x0000000646366981 */ /* 0x000ee2000c2e1900 */
[----:B------:R-:W-:-:S03]  /*1f80*/  SEL R48, R77, RZ, P3 ;  /* 0x000000ff4d307207 */ /* 0x000fc60001800000 */
[----:B------:R-:W4:Y:S01]  /*1f90*/  @P6 LDG.E.EL R52, desc[UR6][R62.64] ;  /* 0x000000063e346981 */ /* 0x000f22000c2e1900 */
[----:B------:R-:W-:Y:S02]  /*1fa0*/  SEL R82, R82, RZ, P3 ;  /* 0x000000ff52527207 */ /* 0x000fe40001800000 */
[----:B------:R-:W-:Y:S01]  /*1fb0*/  ISETP.GT.AND P3, PT, R32, RZ, !P5 ;  /* 0x000000ff2000720c */ /* 0x000fe20006f64270 */
[----:B------:R-:W5:-:S12]  /*1fc0*/  @P6 LDG.E.EL R53, desc[UR6][R64.64] ;  /* 0x0000000640356981 */ /* 0x000f58000c2e1900 */
[----:B------:R-:W5:Y:S04]  /*1fd0*/  @P3 LDG.E.EL R18, desc[UR6][R8.64] ;  /* 0x0000000608123981 */ /* 0x000f68000c2e1900 */
[----:B------:R-:W5:Y:S04]  /*1fe0*/  @P3 LDG.E.EL R10, desc[UR6][R4.64] ;  /* 0x00000006040a3981 */ /* 0x000f68000c2e1900 */
[----:B------:R-:W5:Y:S04]  /*1ff0*/  @P3 LDG.E.EL R14, desc[UR6][R6.64] ;  /* 0x00000006060e3981 */ /* 0x000f68000c2e1900 */
[----:B------:R-:W5:Y:S01]  /*2000*/  @P3 LDG.E.EL R57, desc[UR6][R60.64] ;  /* 0x000000063c393981 */ /* 0x000f62000c2e1900 */
[----:B------:R-:W-:Y:S01]  /*2010*/  ISETP.LT.U32.AND P1, PT, R42, 0x47, P1 ;  /* 0x000000472a00780c */ /* 0x000fe20000f21070 */
[----:B------:R-:W-:-:S02]  /*2020*/  IMAD.MOV.U32 R68, RZ, RZ, RZ ;  /* 0x000000ffff447224 */ /* 0x000fc400078e00ff */
[----:B------:R-:W-:Y:S01]  /*2030*/  FADD R47, R76, R47 ;  /* 0x0000002f4c2f7221 */ /* 0x000fe20000000000 */
[----:B------:R-:W-:Y:S01]  /*2040*/  HFMA2.MMA R66, -RZ, RZ, 0, 0 ;  /* 0x00000000ff427435 */ /* 0x000fe200000001ff */
[----:B------:R-:W-:Y:S01]  /*2050*/  FADD R12, R99, R12 ;  /* 0x0000000c630c7221 */ /* 0x000fe20000000000 */
[----:B------:R-:W-:-:S07]  /*2060*/  FADD R89, R72, R85 ;  /* 0x0000005548597221 */ /* 0x000fce0000000000 */
[----:B------:R0:W5:Y:S01]  /*2070*/  @P1 LDG.E.EL R68, desc[UR6][R4.64] ;  /* 0x0000000604441981 */ /* 0x000162000c2e1900 */
[----:B------:R-:W-:Y:S01]  /*2080*/  FADD R12, R12, R45 ;  /* 0x0000002d0c0c7221 */ /* 0x000fe20000000000 */
[----:B------:R-:W-:Y:S01]  /*2090*/  FADD R94, R79, R94 ;  /* 0x0000005e4f5e7221 */ /* 0x000fe20000000000 */
[----:B------:R-:W-:Y:S01]  /*20a0*/  FADD R91, R74, R91 ;  /* 0x0000005b4a5b7221 */ /* 0x000fe20000000000 */
[----:B------:R-:W-:Y:S01]  /*20b0*/  FADD R76, R19, R82 ;  /* 0x00000052134c7221 */ /* 0x000fe20000000000 */
[----:B------:R-:W-:Y:S01]  /*20c0*/  FADD R50, R50, R87 ;  /* 0x0000005732327221 */ /* 0x000fe20000000000 */
[----:B------:R-:W-:Y:S01]  /*20d0*/  IMAD.MOV.U32 R41, RZ, RZ, RZ ;  /* 0x000000ffff297224 */ /* 0x000fe200078e00ff */
[----:B------:R-:W5:Y:S01]  /*20e0*/  @P1 LDG.E.EL R66, desc[UR6][R6.64] ;  /* 0x0000000606421981 */ /* 0x000f62000c2e1900 */
[----:B0-----:R-:W-:Y:S02]  /*20f0*/  SEL R4, R11, RZ, P4 ;  /* 0x000000ff0b047207 */ /* 0x001fe40002000000 */
[----:B------:R-:W-:Y:S01]  /*2100*/  SEL R5, R80, RZ, P4 ;  /* 0x000000ff50057207 */ /* 0x000fe20002000000 */
[----:B------:R-:W-:Y:S01]  /*2110*/  FADD R17, R17, R90 ;  /* 0x0000005a11117221 */ /* 0x000fe20000000000 */
[----:B------:R-:W-:Y:S01]  /*2120*/  SEL R79, R96, RZ, P4 ;  /* 0x000000ff604f7207 */ /* 0x000fe20002000000 */
[----:B------:R-:W-:Y:S01]  /*2130*/  FADD R77, R47, R4 ;  /* 0x000000042f4d7221 */ /* 0x000fe20000000000 */
[----:B------:R-:W-:Y:S01]  /*2140*/  FADD R16, R16, R49 ;  /* 0x0000003110107221 */ /* 0x000fe20000000000 */
[----:B------:R-:W-:Y:S01]  /*2150*/  SEL R85, R78, RZ, P4 ;  /* 0x000000ff4e557207 */ /* 0x000fe20002000000 */
[----:B------:R-:W-:Y:S01]  /*2160*/  FADD R82, R12, R5 ;  /* 0x000000050c527221 */ /* 0x000fe20000000000 */
[----:B------:R-:W-:Y:S01]  /*2170*/  ISETP.GE.AND P4, PT, R30, 0x40, PT ;  /* 0x000000401e00780c */ /* 0x000fe20003f86270 */
[----:B------:R-:W-:Y:S01]  /*2180*/  FADD R72, R84, R83 ;  /* 0x0000005354487221 */ /* 0x000fe20000000000 */
[----:B------:R-:W-:Y:S01]  /*2190*/  ISETP.LT.U32.AND P0, PT, R42, 0x47, P0 ;  /* 0x000000472a00780c */ /* 0x000fe20000701070 */
[----:B------:R-:W-:Y:S01]  /*21a0*/  FADD R15, R88, R15 ;  /* 0x0000000f580f7221 */ /* 0x000fe20000000000 */
[----:B------:R-:W-:Y:S01]  /*21b0*/  FADD R13, R13, R86 ;  /* 0x000000560d0d7221 */ /* 0x000fe20000000000 */
[----:B------:R-:W-:Y:S01]  /*21c0*/  FADD R46, R75, R46 ;  /* 0x0000002e4b2e7221 */ /* 0x000fe20000000000 */
[----:B------:R-:W-:Y:S01]  /*21d0*/  FADD R44, R51, R44 ;  /* 0x0000002c332c7221 */ /* 0x000fe20000000000 */
[----:B------:R-:W-:Y:S01]  /*21e0*/  FADD R88, R81, R92 ;  /* 0x0000005c51587221 */ /* 0x000fe20000000000 */
[----:B------:R0:W5:Y:S01]  /*21f0*/  @P1 LDG.E.EL R41, desc[UR6][R8.64] ;  /* 0x0000000608291981 */ /* 0x000162000c2e1900 */
[----:B------:R-:W-:Y:S01]  /*2200*/  FADD R75, R15, R48 ;  /* 0x000000300f4b7221 */ /* 0x000fe20000000000 */
[----:B------:R-:W-:Y:S01]  /*2210*/  FADD R85, R46, R85 ;  /* 0x000000552e557221 */ /* 0x000fe20000000000 */
[----:B------:R-:W-:Y:S01]  /*2220*/  FADD R79, R44, R79 ;  /* 0x0000004f2c4f7221 */ /* 0x000fe20000000000 */
[----:B------:R-:W-:-:S02]  /*2230*/  CS2R R44, SRZ ;  /* 0x00000000002c7805 */ /* 0x000fc4000001ff00 */
[----:B------:R-:W-:Y:S02]  /*2240*/  CS2R R46, SRZ ;  /* 0x00000000002e7805 */ /* 0x000fe4000001ff00 */
[----:B------:R-:W-:Y:S02]  /*2250*/  IADD3 R43, R43, 0x3, RZ ;  /* 0x000000032b2b7810 */ /* 0x000fe40007ffe0ff */
[----:B0-----:R-:W-:Y:S02]  /*2260*/  CS2R R8, SRZ ;  /* 0x0000000000087805 */ /* 0x001fe4000001ff00 */
[----:B------:R-:W-:Y:S01]  /*2270*/  CS2R R48, SRZ ;  /* 0x0000000000307805 */ /* 0x000fe2000001ff00 */
[----:B------:R-:W-:Y:S01]  /*2280*/  FADD R74, R56, R93 ;  /* 0x0000005d384a7221 */ /* 0x000fe20000000000 */
[----:B------:R0:W5:Y:S02]  /*2290*/  @P0 LDG.E.EL.128 R44, desc[UR6][R58.64] ;  /* 0x000000063a2c0981 */ /* 0x000164000c2e1d00 */
[----:B0-----:R-:W-:-:S02]  /*22a0*/  CS2R R58, SRZ ;  /* 0x00000000003a7805 */ /* 0x001fc4000001ff00 */
[----:B------:R-:W-:Y:S01]  /*22b0*/  ISETP.LT.U32.AND P2, PT, R42, 0x47, P2 ;  /* 0x000000472a00780c */ /* 0x000fe20001741070 */
[----:B------:R-:W-:Y:S01]  /*22c0*/  IMAD.MOV.U32 R42, RZ, RZ, RZ ;  /* 0x000000ffff2a7224 */ /* 0x000fe200078e00ff */
[----:B--2---:R-:W-:Y:S02]  /*22d0*/  SEL R4, R55, RZ, P6 ;  /* 0x000000ff37047207 */ /* 0x004fe40003000000 */
[----:B---3--:R-:W-:-:S03]  /*22e0*/  SEL R54, R54, RZ, P6 ;  /* 0x000000ff36367207 */ /* 0x008fc60003000000 */
[----:B------:R-:W-:Y:S01]  /*22f0*/  FADD R87, R89, R4 ;  /* 0x0000000459577221 */ /* 0x000fe20000000000 */
[----:B----4-:R-:W-:Y:S01]  /*2300*/  SEL R52, R52, RZ, P6 ;  /* 0x000000ff34347207 */ /* 0x010fe20003000000 */
[----:B------:R-:W-:Y:S01]  /*2310*/  FADD R84, R91, R54 ;  /* 0x000000365b547221 */ /* 0x000fe20000000000 */
[----:B------:R-:W-:Y:S02]  /*2320*/  LEA R91, R39, R30, 0x6 ;  /* 0x0000001e275b7211 */ /* 0x000fe400078e30ff */
[----:B-----5:R-:W-:Y:S01]  /*2330*/  SEL R4, R53, RZ, P6 ;  /* 0x000000ff35047207 */ /* 0x020fe20003000000 */
[----:B------:R-:W-:Y:S01]  /*2340*/  FADD R78, R17, R52 ;  /* 0x00000034114e7221 */ /* 0x000fe20000000000 */
[----:B------:R-:W-:Y:S01]  /*2350*/  CS2R R52, SRZ ;  /* 0x0000000000347805 */ /* 0x000fe2000001ff00 */
[----:B------:R-:W-:-:S04]  /*2360*/  IMAD.WIDE R90, R91, 0x4, R20 ;  /* 0x000000045b5a7825 */ /* 0x000fc800078e0214 */
[----:B------:R-:W-:Y:S01]  /*2370*/  FADD R81, R13, R4 ;  /* 0x000000040d517221 */ /* 0x000fe20000000000 */
[----:B------:R-:W-:Y:S02]  /*2380*/  SEL R5, R18, RZ, P3 ;  /* 0x000000ff12057207 */ /* 0x000fe40001800000 */
[----:B------:R-:W-:-:S03]  /*2390*/  SEL R7, R10, RZ, P3 ;  /* 0x000000ff0a077207 */ /* 0x000fc60001800000 */
[----:B------:R-:W-:Y:S01]  /*23a0*/  FADD R86, R16, R5 ;  /* 0x0000000510567221 */ /* 0x000fe20000000000 */
[----:B------:R-:W-:Y:S02]  /*23b0*/  CS2R R16, SRZ ;  /* 0x0000000000107805 */ /* 0x000fe4000001ff00 */
[----:B------:R-:W-:Y:S02]  /*23c0*/  CS2R R18, SRZ ;  /* 0x0000000000127805 */ /* 0x000fe4000001ff00 */
[----:B------:R-:W-:Y:S01]  /*23d0*/  SEL R83, R14, RZ, P3 ;  /* 0x000000ff0e537207 */ /* 0x000fe20001800000 */
[----:B------:R-:W-:Y:S01]  /*23e0*/  FADD R80, R94, R7 ;  /* 0x000000075e507221 */ /* 0x000fe20000000000 */
[----:B------:R-:W-:Y:S02]  /*23f0*/  CS2R R4, SRZ ;  /* 0x0000000000047805 */ /* 0x000fe4000001ff00 */
[----:B------:R-:W-:Y:S02]  /*2400*/  CS2R R6, SRZ ;  /* 0x0000000000067805 */ /* 0x000fe4000001ff00 */
[----:B------:R-:W-:-:S02]  /*2410*/  CS2R R10, SRZ ;  /* 0x00000000000a7805 */ /* 0x000fc4000001ff00 */
[----:B------:R-:W-:Y:S02]  /*2420*/  CS2R R12, SRZ ;  /* 0x00000000000c7805 */ /* 0x000fe4000001ff00 */
[----:B------:R-:W-:Y:S02]  /*2430*/  CS2R R14, SRZ ;  /* 0x00000000000e7805 */ /* 0x000fe4000001ff00 */
[----:B------:R-:W-:Y:S01]  /*2440*/  CS2R R54, SRZ ;  /* 0x0000000000367805 */ /* 0x000fe2000001ff00 */
[----:B------:R-:W-:Y:S01]  /*2450*/  FADD R83, R50, R83 ;  /* 0x0000005332537221 */ /* 0x000fe20000000000 */
[----:B------:R0:W2:Y:S01]  /*2460*/  @!P4 LDG.E.EL.128 R16, desc[UR6][R2.64] ;  /* 0x000000060210c981 */ /* 0x0000a2000c2e1d00 */
[----:B------:R-:W-:-:S03]  /*2470*/  CS2R R50, SRZ ;  /* 0x0000000000327805 */ /* 0x000fc6000001ff00 */
[----:B------:R-:W3:Y:S04]  /*2480*/  @!P4 LDG.E.EL.128 R4, desc[UR6][R22.64] ;  /* 0x000000061604c981 */ /* 0x000ee8000c2e1d00 */
[----:B------:R1:W4:Y:S01]  /*2490*/  @!P4 LDG.E.EL.128 R8, desc[UR6][R24.64] ;  /* 0x000000061808c981 */ /* 0x000322000c2e1d00 */
[----:B0-----:R-:W-:-:S03]  /*24a0*/  SEL R3, R57, RZ, P3 ;  /* 0x000000ff39037207 */ /* 0x001fc60001800000 */
[----:B------:R-:W5:Y:S01]  /*24b0*/  @!P4 LDG.E.EL.128 R12, desc[UR6][R90.64] ;  /* 0x000000065a0cc981 */ /* 0x000f62000c2e1d00 */
[----:B------:R-:W-:Y:S02]  /*24c0*/  ISETP.GT.AND P4, PT, R34, RZ, !P5 ;  /* 0x000000ff2200720c */ /* 0x000fe40006f84270 */
[----:B------:R-:W-:Y:S02]  /*24d0*/  CS2R R56, SRZ ;  /* 0x0000000000387805 */ /* 0x000fe4000001ff00 */
[----:B------:R-:W-:Y:S01]  /*24e0*/  ISETP.LT.U32.AND P3, PT, R38, 0x7, !P5 ;  /* 0x000000072600780c */ /* 0x000fe20006f61070 */
[----:B------:R0:W2:Y:S01]  /*24f0*/  @P0 LDG.E.EL.128 R52, desc[UR6][R64.64] ;  /* 0x0000000640340981 */ /* 0x0000a2000c2e1d00 */
[----:B------:R-:W-:-:S03]  /*2500*/  IMAD.MOV.U32 R89, RZ, RZ, RZ ;  /* 0x000000ffff597224 */ /* 0x000fc600078e00ff */
[----:B------:R0:W3:Y:S01]  /*2510*/  @P0 LDG.E.EL.128 R48, desc[UR6][R70.64] ;  /* 0x0000000646300981 */ /* 0x0000e2000c2e1d00 */
[----:B-1----:R-:W-:-:S03]  /*2520*/  VIADD R25, R73, 0x3 ;  /* 0x0000000349197836 */ /* 0x002fc60000000000 */
[----:B------:R1:W3:Y:S01]  /*2530*/  @P0 LDG.E.EL.128 R56, desc[UR6][R62.64] ;  /* 0x000000063e380981 */ /* 0x0002e2000c2e1d00 */
[----:B0-----:R-:W-:Y:S01]  /*2540*/  IMAD.WIDE R64, R43, 0x4, R20 ;  /* 0x000000042b407825 */ /* 0x001fe200078e0214 */
[----:B------:R-:W-:-:S03]  /*2550*/  HFMA2.MMA R43, -RZ, RZ, 0, 0 ;  /* 0x00000000ff2b7435 */ /* 0x000fc600000001ff */
[----:B------:R-:W-:Y:S02]  /*2560*/  VIADD R70, R30, 0xb ;  /* 0x0000000b1e467836 */ /* 0x000fe40000000000 */
[----:B------:R-:W-:Y:S01]  /*2570*/  FADD R88, R88, R3 ;  /* 0x0000000358587221 */ /* 0x000fe20000000000 */
[----:B------:R-:W-:Y:S01]  /*2580*/  IADD3 R23, R67, 0x3, RZ ;  /* 0x0000000343177810 */ /* 0x000fe20007ffe0ff */
[----:B------:R-:W4:Y:S01]  /*2590*/  @P4 LDG.E.EL R89, desc[UR6][R64.64] ;  /* 0x0000000640594981 */ /* 0x000f22000c2e1900 */
[----:B-1----:R-:W-:Y:S01]  /*25a0*/  IMAD.MOV.U32 R62, RZ, RZ, RZ ;  /* 0x000000ffff3e7224 */ /* 0x002fe200078e00ff */
[-C--:B------:R-:W-:Y:S01]  /*25b0*/  LEA R73, R39, R70.reuse, 0x6 ;  /* 0x0000004627497211 */ /* 0x080fe200078e30ff */
[--C-:B------:R-:W-:Y:S01]  /*25c0*/  IMAD R95, R35, 0x40, R70.reuse ;  /* 0x00000040235f7824 */ /* 0x100fe200078e0246 */
[----:B------:R-:W-:Y:S01]  /*25d0*/  LEA R97, R31, R70, 0x6 ;  /* 0x000000461f617211 */ /* 0x000fe200078e30ff */
[----:B------:R-:W-:Y:S01]  /*25e0*/  IMAD R99, R37, 0x40, R70 ;  /* 0x0000004025637824 */ /* 0x000fe200078e0246 */
[----:B------:R-:W-:Y:S01]  /*25f0*/  ISETP.LT.U32.AND P5, PT, R40, 0x8, !P5 ;  /* 0x000000082800780c */ /* 0x000fe20006fa1070 */
[----:B------:R-:W-:Y:S01]  /*2600*/  VIADD R3, R69, 0x3 ;  /* 0x0000000345037836 */ /* 0x000fe20000000000 */
[----:B------:R0:W4:Y:S01]  /*2610*/  @P3 LDG.E.EL R43, desc[UR6][R64.64] ;  /* 0x00000006402b3981 */ /* 0x000122000c2e1900 */
[----:B------:R-:W-:Y:S01]  /*2620*/  MOV R31, RZ ;  /* 0x000000ff001f7202 */ /* 0x000fe20000000f00 */
[----:B------:R-:W-:Y:S01]  /*2630*/  IMAD.MOV.U32 R35, RZ, RZ, RZ ;  /* 0x000000ffff237224 */ /* 0x000fe200078e00ff */
[----:B------:R-:W-:Y:S01]  /*2640*/  IADD3 R71, R73, 0x1, RZ ;  /* 0x0000000149477810 */ /* 0x000fe20007ffe0ff */
[----:B------:R1:W4:Y:S01]  /*2650*/  @P1 LDG.E.EL R62, desc[UR6][R60.64] ;  /* 0x000000063c3e1981 */ /* 0x000322000c2e1900 */
[----:B------:R-:W-:Y:S01]  /*2660*/  IMAD.MOV.U32 R37, RZ, RZ, RZ ;  /* 0x000000ffff257224 */ /* 0x000fe200078e00ff */
[----:B------:R-:W-:Y:S01]  /*2670*/  IADD3 R93, R95, 0x1, RZ ;  /* 0x000000015f5d7810 */ /* 0x000fe20007ffe0ff */
[----:B------:R-:W-:Y:S01]  /*2680*/  HFMA2.MMA R40, -RZ, RZ, 0, 0 ;  /* 0x00000000ff287435 */ /* 0x000fe200000001ff */
[----:B------:R-:W-:Y:S01]  /*2690*/  IMAD.WIDE R2, R3, 0x4, R20 ;  /* 0x0000000403027825 */ /* 0x000fe200078e0214 */
[----:B0-----:R-:W-:-:S03]  /*26a0*/  IADD3 R65, R99, 0x1, RZ ;  /* 0x0000000163417810 */ /* 0x001fc60007ffe0ff */
[--C-:B------:R-:W-:Y:S01]  /*26b0*/  IMAD.WIDE R22, R23, 0x4, R20.reuse ;  /* 0x0000000417167825 */ /* 0x100fe200078e0214 */
[----:B------:R-:W-:Y:S01]  /*26c0*/  MOV R63, RZ ;  /* 0x000000ff003f7202 */ /* 0x000fe20000000f00 */
[----:B------:R-:W4:Y:S02]  /*26d0*/  @P3 LDG.E.EL R31, desc[UR6][R2.64] ;  /* 0x00000006021f3981 */ /* 0x000f24000c2e1900 */
[--C-:B------:R-:W-:Y:S02]  /*26e0*/  IMAD.WIDE R24, R25, 0x4, R20.reuse ;  /* 0x0000000419187825 */ /* 0x100fe400078e0214 */
[----:B------:R-:W4:Y:S02]  /*26f0*/  @P3 LDG.E.EL R35, desc[UR6][R22.64] ;  /* 0x0000000616233981 */ /* 0x000f24000c2e1900 */
[----:B-1----:R-:W-:Y:S02]  /*2700*/  VIADD R61, R97, 0x1 ;  /* 0x00000001613d7836 */ /* 0x002fe40000000000 */
[----:B------:R-:W-:Y:S01]  /*2710*/  IMAD.MOV.U32 R39, RZ, RZ, RZ ;  /* 0x000000ffff277224 */ /* 0x000fe200078e00ff */
[----:B------:R-:W4:Y:S01]  /*2720*/  @P3 LDG.E.EL R37, desc[UR6][R24.64] ;  /* 0x0000000618253981 */ /* 0x000f22000c2e1900 */
[----:B------:R-:W-:Y:S01]  /*2730*/  IMAD.WIDE R70, R71, 0x4, R20 ;  /* 0x0000000447467825 */ /* 0x000fe200078e0214 */
[----:B------:R-:W-:-:S03]  /*2740*/  CS2R R90, SRZ ;  /* 0x00000000005a7805 */ /* 0x000fc6000001ff00 */
[--C-:B------:R-:W-:Y:S01]  /*2750*/  IMAD.WIDE R92, R93, 0x4, R20.reuse ;  /* 0x000000045d5c7825 */ /* 0x100fe200078e0214 */
[----:B------:R-:W-:Y:S01]  /*2760*/  MOV R67, RZ ;  /* 0x000000ff00437202 */ /* 0x000fe20000000f00 */
[----:B------:R0:W4:Y:S02]  /*2770*/  @P5 LDG.E.EL R39, desc[UR6][R70.64] ;  /* 0x0000000646275981 */ /* 0x000124000c2e1900 */
[--C-:B------:R-:W-:Y:S02]  /*2780*/  IMAD.WIDE R60, R61, 0x4, R20.reuse ;  /* 0x000000043d3c7825 */ /* 0x100fe400078e0214 */
[----:B------:R-:W4:Y:S02]  /*2790*/  @P5 LDG.E.EL R40, desc[UR6][R92.64] ;  /* 0x000000065c285981 */ /* 0x000f24000c2e1900 */
[----:B------:R-:W-:Y:S02]  /*27a0*/  IMAD.WIDE R64, R65, 0x4, R20 ;  /* 0x0000000441407825 */ /* 0x000fe400078e0214 */
[----:B------:R1:W4:Y:S04]  /*27b0*/  @P5 LDG.E.EL R42, desc[UR6][R60.64] ;  /* 0x000000063c2a5981 */ /* 0x000328000c2e1900 */
[----:B------:R-:W4:Y:S01]  /*27c0*/  @P5 LDG.E.EL R63, desc[UR6][R64.64] ;  /* 0x00000006403f5981 */ /* 0x000f22000c2e1900 */
[----:B------:R-:W-:Y:S01]  /*27d0*/  IMAD.MOV.U32 R69, RZ, RZ, RZ ;  /* 0x000000ffff457224 */ /* 0x000fe200078e00ff */
[----:B0-----:R-:W-:-:S02]  /*27e0*/  CS2R R70, SRZ ;  /* 0x0000000000467805 */ /* 0x001fc4000001ff00 */
[----:B------:R0:W4:Y:S01]  /*27f0*/  @P4 LDG.E.EL R91, desc[UR6][R2.64] ;  /* 0x00000006025b4981 */ /* 0x000122000c2e1900 */
[----:B-1----:R-:W-:-:S03]  /*2800*/  HFMA2.MMA R60, -RZ, RZ, 0, 0 ;  /* 0x00000000ff3c7435 */ /* 0x002fc600000001ff */
[----:B------:R1:W4:Y:S04]  /*2810*/  @P4 LDG.E.EL R90, desc[UR6][R22.64] ;  /* 0x00000006165a4981 */ /* 0x000328000c2e1900 */
[----:B------:R1:W4:Y:S01]  /*2820*/  @P4 LDG.E.EL R67, desc[UR6][R24.64] ;  /* 0x0000000618434981 */ /* 0x000322000c2e1900 */
[----:B0-----:R-:W-:-:S04]  /*2830*/  IMAD.WIDE R2, R73, 0x4, R20 ;  /* 0x0000000449027825 */ /* 0x001fc800078e0214 */
[--C-:B-1----:R-:W-:Y:S01]  /*2840*/  IMAD.WIDE R22, R95, 0x4, R20.reuse ;  /* 0x000000045f167825 */ /* 0x102fe200078e0214 */
[----:B------:R0:W4:Y:S03]  /*2850*/  @P2 LDG.E.EL R69, desc[UR6][R2.64] ;  /* 0x0000000602452981 */ /* 0x000126000c2e1900 */
[--C-:B------:R-:W-:Y:S01]  /*2860*/  IMAD.WIDE R24, R97, 0x4, R20.reuse ;  /* 0x0000000461187825 */ /* 0x100fe200078e0214 */
[----:B------:R-:W4:Y:S03]  /*2870*/  @P2 LDG.E.EL R70, desc[UR6][R22.64] ;  /* 0x0000000616462981 */ /* 0x000f26000c2e1900 */
[----:B------:R-:W-:Y:S01]  /*2880*/  IMAD.WIDE R20, R99, 0x4, R20 ;  /* 0x0000000463147825 */ /* 0x000fe200078e0214 */
[----:B------:R-:W4:Y:S04]  /*2890*/  @P2 LDG.E.EL R71, desc[UR6][R24.64] ;  /* 0x0000000618472981 */ /* 0x000f28000c2e1900 */
[----:B------:R1:W4:Y:S01]  /*28a0*/  @P2 LDG.E.EL R60, desc[UR6][R20.64] ;  /* 0x00000006143c2981 */ /* 0x000322000c2e1900 */
[----:B------:R-:W-:-:S02]  /*28b0*/  SHF.R.S32.HI R29, RZ, 0x3, R29 ;  /* 0x00000003ff1d7819 */ /* 0x000fc4000001141d */
[----:B------:R-:W-:-:S03]  /*28c0*/  ISETP.GT.AND P6, PT, R30, 0x37, PT ;  /* 0x000000371e00780c */ /* 0x000fc60003fc4270 */
[----:B0-----:R-:W-:Y:S01]  /*28d0*/  VIADD R2, R29, 0x2 ;  /* 0x000000021d027836 */ /* 0x001fe20000000000 */
[----:B------:R-:W-:Y:S02]  /*28e0*/  SEL R61, RZ, 0x9, !P6 ;  /* 0x00000009ff3d7807 */ /* 0x000fe40007000000 */
[----:B------:R-:W-:-:S04]  /*28f0*/  ISETP.GE.AND P6, PT, R30, 0x38, PT ;  /* 0x000000381e00780c */ /* 0x000fc80003fc6270 */
[----:B------:R-:W-:Y:S02]  /*2900*/  SEL R30, R2, RZ, !P6 ;  /* 0x000000ff021e7207 */ /* 0x000fe40007000000 */
[----:B------:R-:W-:Y:S02]  /*2910*/  ISETP.GE.AND P6, PT, R32, 0x7, PT ;  /* 0x000000072000780c */ /* 0x000fe40003fc6270 */
[----:B------:R-:W-:-:S04]  /*2920*/  IADD3 R2, R32, 0x2, RZ ;  /* 0x0000000220027810 */ /* 0x000fc80007ffe0ff */
[----:B------:R-:W-:Y:S02]  /*2930*/  SEL R2, R2, RZ, !P6 ;  /* 0x000000ff02027207 */ /* 0x000fe40007000000 */
[----:B------:R-:W-:-:S03]  /*2940*/  ISETP.GT.AND P6, PT, R32, 0x6, PT ;  /* 0x000000062000780c */ /* 0x000fc60003fc4270 */
[----:B-1----:R-:W-:-:S10]  /*2950*/  VIADD R20, R2, 0x9 ;  /* 0x0000000902147836 */ /* 0x002fd40000000000 */
[----:B------:R-:W-:Y:S01]  /*2960*/  @!P6 IADD3 R20, R2, RZ, RZ ;  /* 0x000000ff0214e210 */ /* 0x000fe20007ffe0ff */
[C---:B------:R-:W-:Y:S01]  /*2970*/  VIADD R2, R34.reuse, 0x2 ;  /* 0x0000000222027836 */ /* 0x040fe20000000000 */
[----:B------:R-:W-:-:S04]  /*2980*/  ISETP.GE.AND P6, PT, R34, 0x7, PT ;  /* 0x000000072200780c */ /* 0x000fc80003fc6270 */
[----:B------:R-:W-:Y:S02]  /*2990*/  SEL R2, R2, RZ, !P6 ;  /* 0x000000ff02027207 */ /* 0x000fe40007000000 */
[----:B------:R-:W-:Y:S01]  /*29a0*/  ISETP.GT.AND P6, PT, R34, 0x6, PT ;  /* 0x000000062200780c */ /* 0x000fe20003fc4270 */
[----:B------:R-:W0:Y:S01]  /*29b0*/  S2R R22, SR_TID.X ;  /* 0x0000000000167919 */ /* 0x000e220000002100 */
[----:B------:R-:W-:-:S11]  /*29c0*/  IADD3 R21, R2, 0x9, RZ ;  /* 0x0000000902157810 */ /* 0x000fd60007ffe0ff */
[----:B------:R-:W-:Y:S01]  /*29d0*/  @!P6 IMAD.MOV R21, RZ, RZ, R2 ;  /* 0x000000ffff15e224 */ /* 0x000fe200078e0202 */
[----:B------:R-:W-:-:S04]  /*29e0*/  MOV R2, 0x9 ;  /* 0x0000000900027802 */ /* 0x000fc80000000f00 */
[----:B------:R-:W-:Y:S01]  /*29f0*/  VIADDMNMX R3, R38, 0x2, R2, PT ;  /* 0x0000000226037846 */ /* 0x000fe20003800102 */
[----:B------:R-:W1:Y:S03]  /*2a00*/  S2UR UR5, SR_CgaCtaId ;  /* 0x00000000000579c3 */ /* 0x000e660000008800 */
[----:B------:R-:W-:Y:S01]  /*2a10*/  IADD3 R23, -R38, R3, RZ ;  /* 0x0000000326177210 */ /* 0x000fe20007ffe1ff */
[----:B------:R-:W-:Y:S01]  /*2a20*/  IMAD.IADD R30, R61, 0x1, R30 ;  /* 0x000000013d1e7824 */ /* 0x000fe200078e021e */
[----:B------:R-:W-:Y:S02]  /*2a30*/  VIADDMNMX R2, R33, 0x2, R2, PT ;  /* 0x0000000221027846 */ /* 0x000fe40003800102 */
[----:B------:R-:W-:Y:S02]  /*2a40*/  LOP3.LUT R25, R23, 0x1, RZ, 0xfc, !PT ;  /* 0x0000000117197812 */ /* 0x000fe400078efcff */
[----:B------:R-:W-:-:S02]  /*2a50*/  IADD3 R23, R2, -R29, -R33 ;  /* 0x8000001d02177210 */ /* 0x000fc40007ffe821 */
[--C-:B------:R-:W-:Y:S02]  /*2a60*/  IADD3 R64, R30, R25, -R29.reuse ;  /* 0x000000191e407210 */ /* 0x100fe40007ffe81d */
[--C-:B------:R-:W-:Y:S02]  /*2a70*/  IADD3 R25, R20, -R32, -R29.reuse ;  /* 0x8000002014197210 */ /* 0x100fe40007ffe81d */
[--C-:B------:R-:W-:Y:S01]  /*2a80*/  IADD3 R24, R23, 0x1, R30.reuse ;  /* 0x0000000117187810 */ /* 0x100fe20007ffe01e */
[--C-:B------:R-:W-:Y:S01]  /*2a90*/  IMAD.IADD R23, R30, 0x1, -R29.reuse ;  /* 0x000000011e177824 */ /* 0x100fe200078e0a1d */
[----:B------:R-:W-:Y:S02]  /*2aa0*/  IADD3 R61, R25, 0x1, R30 ;  /* 0x00000001193d7810 */ /* 0x000fe40007ffe01e */
[----:B------:R-:W-:Y:S01]  /*2ab0*/  IADD3 R65, R21, -R34, -R29 ;  /* 0x8000002215417210 */ /* 0x000fe20007ffe81d */
[----:B------:R-:W-:Y:S02]  /*2ac0*/  IMAD R24, R2, R23, R24 ;  /* 0x0000001702187224 */ /* 0x000fe400078e0218 */
[----:B------:R-:W-:Y:S01]  /*2ad0*/  IMAD R61, R23, R20, R61 ;  /* 0x00000014173d7224 */ /* 0x000fe200078e023d */
[----:B------:R-:W-:Y:S01]  /*2ae0*/  IADD3 R92, R65, 0x1, R30 ;  /* 0x00000001415c7810 */ /* 0x000fe20007ffe01e */
[----:B------:R-:W-:-:S04]  /*2af0*/  IMAD.HI R2, R28, 0x66666667, RZ ;  /* 0x666666671c027827 */ /* 0x000fc800078e02ff */
[----:B0-----:R-:W-:Y:S02]  /*2b00*/  IMAD.SHL.U32 R20, R22, 0x100, RZ ;  /* 0x0000010016147824 */ /* 0x001fe400078e00ff */
[----:B------:R-:W-:Y:S01]  /*2b10*/  IMAD R64, R3, R23, R64 ;  /* 0x0000001703407224 */ /* 0x000fe200078e0240 */
[----:B------:R-:W-:Y:S01]  /*2b20*/  SHF.R.U32.HI R3, RZ, 0x1f, R2 ;  /* 0x0000001fff037819 */ /* 0x000fe20000011602 */
[----:B------:R-:W-:Y:S01]  /*2b30*/  IMAD R92, R23, R21, R92 ;  /* 0x00000015175c7224 */ /* 0x000fe200078e025c */
[----:B------:R-:W-:Y:S01]  /*2b40*/  IADD3 R25, R29, -R30, RZ ;  /* 0x8000001e1d197210 */ /* 0x000fe20007ffe0ff */
[----:B------:R-:W-:Y:S01]  /*2b50*/  UMOV UR4, 0x400 ;  /* 0x0000040000047882 */ /* 0x000fe20000000000 */
[----:B------:R-:W-:Y:S02]  /*2b60*/  SHF.R.U32.HI R21, RZ, 0x4, R22 ;  /* 0x00000004ff157819 */ /* 0x000fe40000011616 */
[----:B------:R-:W-:Y:S01]  /*2b70*/  LOP3.LUT R20, R20, 0xf00, RZ, 0xc0, !PT ;  /* 0x00000f0014147812 */ /* 0x000fe200078ec0ff */
[----:B-1----:R-:W-:Y:S01]  /*2b80*/  UPRMT UR4, UR5, 0x654, UR4 ;  /* 0x0000065405047896 */ /* 0x002fe20008000004 */
[----:B------:R-:W-:Y:S01]  /*2b90*/  LEA.HI.SX32 R29, R2, R3, 0x17 ;  /* 0x00000003021d7211 */ /* 0x000fe200078fbaff */
[----:B------:R-:W-:Y:S01]  /*2ba0*/  IMAD R33, R33, R25, R24 ;  /* 0x0000001921217224 */ /* 0x000fe200078e0218 */
[----:B------:R-:W-:-:S02]  /*2bb0*/  SGXT.U32 R21, R21, 0x4 ;  /* 0x000000041515781a */ /* 0x000fc40000000000 */
[C---:B------:R-:W-:Y:S02]  /*2bc0*/  LOP3.LUT R3, R20.reuse, 0x40, RZ, 0xfc, !PT ;  /* 0x0000004014037812 */ /* 0x040fe400078efcff */
[C---:B------:R-:W-:Y:S02]  /*2bd0*/  LOP3.LUT R23, R20.reuse, 0x80, RZ, 0xfc, !PT ;  /* 0x0000008014177812 */ /* 0x040fe400078efcff */
[----:B------:R-:W-:Y:S02]  /*2be0*/  LOP3.LUT R24, R20, 0xc0, RZ, 0xfc, !PT ;  /* 0x000000c014187812 */ /* 0x000fe400078efcff */
[----:B------:R-:W-:Y:S01]  /*2bf0*/  SHF.L.U32 R30, R22, 0x2, RZ ;  /* 0x00000002161e7819 */ /* 0x000fe200000006ff */
[----:B------:R-:W-:Y:S01]  /*2c00*/  IMAD R38, R38, R25, R64 ;  /* 0x0000001926267224 */ /* 0x000fe200078e0240 */
[----:B------:R-:W-:Y:S01]  /*2c10*/  LOP3.LUT R2, R20, R21, RZ, 0xfc, !PT ;  /* 0x0000001514027212 */ /* 0x000fe200078efcff */
[-C--:B------:R-:W-:Y:S01]  /*2c20*/  IMAD R32, R32, R25.reuse, R61 ;  /* 0x0000001920207224 */ /* 0x080fe200078e023d */
[----:B------:R-:W-:Y:S01]  /*2c30*/  LEA.HI R3, R3, UR4, RZ, 0x1e ;  /* 0x0000000403037c11 */ /* 0x000fe2000f8ff0ff */
[----:B------:R-:W-:Y:S01]  /*2c40*/  IMAD R34, R34, R25, R92 ;  /* 0x0000001922227224 */ /* 0x000fe200078e025c */
[----:B------:R-:W-:-:S02]  /*2c50*/  LEA.HI R21, R20, UR4, RZ, 0x1e ;  /* 0x0000000414157c11 */ /* 0x000fc4000f8ff0ff */
[----:B------:R-:W-:Y:S02]  /*2c60*/  LEA.HI R23, R23, UR4, RZ, 0x1e ;  /* 0x0000000417177c11 */ /* 0x000fe4000f8ff0ff */
[----:B------:R-:W-:Y:S02]  /*2c70*/  LEA.HI R25, R24, UR4, RZ, 0x1e ;  /* 0x0000000418197c11 */ /* 0x000fe4000f8ff0ff */
[----:B------:R-:W-:Y:S01]  /*2c80*/  LOP3.LUT R30, R30, 0x3fc, RZ, 0xc0, !PT ;  /* 0x000003fc1e1e7812 */ /* 0x000fe200078ec0ff */
[C---:B------:R-:W-:Y:S01]  /*2c90*/  IMAD R20, R2.reuse, 0x4, R3 ;  /* 0x0000000402147824 */ /* 0x040fe200078e0203 */
[C---:B------:R-:W-:Y:S02]  /*2ca0*/  LEA R21, R2.reuse, R21, 0x2 ;  /* 0x0000001502157211 */ /* 0x040fe400078e10ff */
[C---:B------:R-:W-:Y:S01]  /*2cb0*/  LEA R3, R2.reuse, R23, 0x2 ;  /* 0x0000001702037211 */ /* 0x040fe200078e10ff */
[----:B------:R-:W-:Y:S01]  /*2cc0*/  IMAD R2, R2, 0x4, R25 ;  /* 0x0000000402027824 */ /* 0x000fe200078e0219 */
[----:B------:R-:W-:-:S02]  /*2cd0*/  LOP3.LUT R23, R30, 0x400, RZ, 0xfc, !PT ;  /* 0x000004001e177812 */ /* 0x000fc400078efcff */
[C---:B------:R-:W-:Y:S02]  /*2ce0*/  LOP3.LUT R24, R30.reuse, 0x800, RZ, 0xfc, !PT ;  /* 0x000008001e187812 */ /* 0x040fe400078efcff */
[----:B------:R-:W-:Y:S01]  /*2cf0*/  LOP3.LUT R25, R30, 0xc00, RZ, 0xfc, !PT ;  /* 0x00000c001e197812 */ /* 0x000fe200078efcff */
[C---:B------:R-:W-:Y:S01]  /*2d00*/  IMAD R28, R29.reuse, -0x500, R28 ;  /* 0xfffffb001d1c7824 */ /* 0x040fe200078e021c */
[----:B------:R-:W-:Y:S02]  /*2d10*/  SHF.R.U32.HI R23, RZ, 0x2, R23 ;  /* 0x00000002ff177819 */ /* 0x000fe40000011617 */
[----:B------:R-:W-:Y:S02]  /*2d20*/  SHF.R.U32.HI R24, RZ, 0x2, R24 ;  /* 0x00000002ff187819 */ /* 0x000fe40000011618 */
[----:B------:R-:W-:Y:S01]  /*2d30*/  SHF.R.U32.HI R25, RZ, 0x2, R25 ;  /* 0x00000002ff197819 */ /* 0x000fe20000011619 */
[----:B------:R-:W-:Y:S01]  /*2d40*/  IMAD R29, R29, 0x14000, R28 ;  /* 0x000140001d1d7824 */ /* 0x000fe200078e021c */
[----:B------:R-:W-:-:S02]  /*2d50*/  LOP3.LUT R22, R22, 0xf0, RZ, 0xc0, !PT ;  /* 0x000000f016167812 */ /* 0x000fc400078ec0ff */
[----:B------:R-:W-:Y:S02]  /*2d60*/  LOP3.LUT R23, R23, 0x1f0, RZ, 0xc0, !PT ;  /* 0x000001f017177812 */ /* 0x000fe400078ec0ff */
[----:B------:R-:W-:Y:S02]  /*2d70*/  LOP3.LUT R24, R24, 0x2f0, RZ, 0xc0, !PT ;  /* 0x000002f018187812 */ /* 0x000fe400078ec0ff */
[----:B------:R-:W-:Y:S01]  /*2d80*/  LOP3.LUT R28, R25, 0x3f0, RZ, 0xc0, !PT ;  /* 0x000003f0191c7812 */ /* 0x000fe200078ec0ff */
[----:B------:R-:W-:Y:S01]  /*2d90*/  VIADD R25, R22, UR4 ;  /* 0x0000000416197c36 */ /* 0x000fe20008000000 */
[----:B------:R-:W-:Y:S01]  /*2da0*/  IADD3 R23, R23, UR4, RZ ;  /* 0x0000000417177c10 */ /* 0x000fe2000fffe0ff */
[----:B------:R-:W-:Y:S01]  /*2db0*/  VIADD R61, R24, UR4 ;  /* 0x00000004183d7c36 */ /* 0x000fe20008000000 */
[----:B------:R-:W-:Y:S02]  /*2dc0*/  IADD3 R65, R28, UR4, RZ ;  /* 0x000000041c417c10 */ /* 0x000fe4000fffe0ff */
[----:B------:R-:W-:Y:S01]  /*2dd0*/  SEL R28, R45, RZ, P0 ;  /* 0x000000ff2d1c7207 */ /* 0x000fe20000000000 */
[C---:B------:R-:W-:Y:S01]  /*2de0*/  IMAD R25, R30.reuse, 0x4, R25 ;  /* 0x000000041e197824 */ /* 0x040fe200078e0219 */
[C---:B------:R-:W-:Y:S01]  /*2df0*/  LEA R24, R30.reuse, R23, 0x2 ;  /* 0x000000171e187211 */ /* 0x040fe200078e10ff */
[C---:B------:R-:W-:Y:S01]  /*2e00*/  IMAD R23, R30.reuse, 0x4, R61 ;  /* 0x000000041e177824 */ /* 0x040fe200078e023d */
[----:B------:R-:W-:Y:S01]  /*2e10*/  LEA R22, R30, R65, 0x2 ;  /* 0x000000411e167211 */ /* 0x000fe200078e10ff */
[----:B------:R-:W-:Y:S01]  /*2e20*/  FADD R28, R87, R28 ;  /* 0x0000001c571c7221 */ /* 0x000fe20000000000 */
[----:B------:R-:W-:-:S02]  /*2e30*/  SEL R44, R44, RZ, P0 ;  /* 0x000000ff2c2c7207 */ /* 0x000fc40000000000 */
[----:B------:R-:W-:Y:S02]  /*2e40*/  SEL R61, R46, RZ, P0 ;  /* 0x000000ff2e3d7207 */ /* 0x000fe40000000000 */
[----:B------:R-:W-:Y:S01]  /*2e50*/  SEL R41, R41, RZ, P1 ;  /* 0x000000ff29297207 */ /* 0x000fe20000800000 */
[----:B------:R-:W-:Y:S01]  /*2e60*/  FADD R44, R77, R44 ;  /* 0x0000002c4d2c7221 */ /* 0x000fe20000000000 */
[----:B------:R-:W-:Y:S01]  /*2e70*/  SEL R68, R68, RZ, P1 ;  /* 0x000000ff44447207 */ /* 0x000fe20000800000 */
[----:B-----5:R-:W-:Y:S04]  /*2e80*/  STS [R21], R12 ;  /* 0x0000000c15007388 */ /* 0x020fe80000000800 */
[----:B------:R-:W-:Y:S04]  /*2e90*/  STS [R20+0x100], R13 ;  /* 0x0001000d14007388 */ /* 0x000fe80000000800 */
[----:B------:R-:W-:Y:S01]  /*2ea0*/  STS [R3+0x200], R14 ;  /* 0x0002000e03007388 */ /* 0x000fe20000000800 */
[----:B--2---:R-:W-:-:S03]  /*2eb0*/  SEL R30, R53, RZ, P0 ;  /* 0x000000ff351e7207 */ /* 0x004fc60000000000 */
[----:B------:R-:W-:Y:S04]  /*2ec0*/  STS [R2+0x300], R15 ;  /* 0x0003000f02007388 */ /* 0x000fe80000000800 */
[----:B---3--:R-:W-:Y:S04]  /*2ed0*/  STS [R21+0x40], R4 ;  /* 0x0000400415007388 */ /* 0x008fe80000000800 */
[----:B------:R-:W-:Y:S04]  /*2ee0*/  STS [R20+0x140], R5 ;  /* 0x0001400514007388 */ /* 0x000fe80000000800 */
[----:B------:R-:W-:Y:S04]  /*2ef0*/  STS [R3+0x240], R6 ;  /* 0x0002400603007388 */ /* 0x000fe80000000800 */
[----:B------:R-:W-:Y:S01]  /*2f00*/  STS [R2+0x340], R7 ;  /* 0x0003400702007388 */ /* 0x000fe20000000800 */
[----:B----4-:R-:W-:-:S03]  /*2f10*/  SEL R43, R43, RZ, P3 ;  /* 0x000000ff2b2b7207 */ /* 0x010fc60001800000 */
[----:B------:R0:W-:Y:S01]  /*2f20*/  STS [R21+0x80], R8 ;  /* 0x0000800815007388 */ /* 0x0001e20000000800 */
[----:B------:R-:W-:-:S03]  /*2f30*/  FADD R81, R81, R30 ;  /* 0x0000001e51517221 */ /* 0x000fc60000000000 */
[----:B------:R-:W-:Y:S01]  /*2f40*/  STS [R20+0x180], R9 ;  /* 0x0001800914007388 */ /* 0x000fe20000000800 */
[----:B------:R-:W-:-:S03]  /*2f50*/  FADD R30, R28, R43 ;  /* 0x0000002b1c1e7221 */ /* 0x000fc60000000000 */
[----:B------:R-:W-:Y:S01]  /*2f60*/  STS [R3+0x280], R10 ;  /* 0x0002800a03007388 */ /* 0x000fe20000000800 */
[----:B0-----:R-:W-:-:S03]  /*2f70*/  I2FP.F32.S32 R8, R33 ;  /* 0x0000002100087245 */ /* 0x001fc60000201400 */
[----:B------:R-:W-:Y:S01]  /*2f80*/  STS [R2+0x380], R11 ;  /* 0x0003800b02007388 */ /* 0x000fe20000000800 */
[----:B------:R-:W-:-:S03]  /*2f90*/  SEL R14, R31, RZ, P3 ;  /* 0x000000ff1f0e7207 */ /* 0x000fc60001800000 */
[----:B------:R0:W-:Y:S01]  /*2fa0*/  STS [R21+0xc0], R16 ;  /* 0x0000c01015007388 */ /* 0x0001e20000000800 */
[----:B------:R-:W-:Y:S02]  /*2fb0*/  SEL R28, R37, RZ, P3 ;  /* 0x000000ff251c7207 */ /* 0x000fe40001800000 */
[----:B0-----:R-:W-:Y:S02]  /*2fc0*/  SEL R16, R35, RZ, P3 ;  /* 0x000000ff23107207 */ /* 0x001fe40001800000 */
[----:B------:R-:W-:Y:S02]  /*2fd0*/  FSETP.GT.AND P3, PT, |R8|, 8.50705917302346158658e+37, PT ;  /* 0x7e8000000800780b */ /* 0x000fe40003f64200 */
[----:B------:R-:W-:Y:S02]  /*2fe0*/  SEL R12, R39, RZ, P5 ;  /* 0x000000ff270c7207 */ /* 0x000fe40002800000 */
[----:B------:R-:W-:Y:S02]  /*2ff0*/  SEL R40, R40, RZ, P5 ;  /* 0x000000ff28287207 */ /* 0x000fe40002800000 */
[----:B------:R-:W-:-:S02]  /*3000*/  SEL R11, R42, RZ, P5 ;  /* 0x000000ff2a0b7207 */ /* 0x000fc40002800000 */
[----:B------:R-:W-:Y:S02]  /*3010*/  SEL R48, R48, RZ, P0 ;  /* 0x000000ff30307207 */ /* 0x000fe40000000000 */
[----:B------:R-:W-:Y:S02]  /*3020*/  SEL R63, R63, RZ, P5 ;  /* 0x000000ff3f3f7207 */ /* 0x000fe40002800000 */
[----:B------:R-:W-:Y:S02]  /*3030*/  FSETP.GEU.AND P5, PT, |R8|, 1.175494350822287508e-38, PT ;  /* 0x008000000800780b */ /* 0x000fe40003fae200 */
[----:B------:R-:W-:Y:S02]  /*3040*/  SEL R65, R52, RZ, P0 ;  /* 0x000000ff34417207 */ /* 0x000fe40000000000 */
[----:B------:R-:W-:Y:S02]  /*3050*/  SEL R56, R56, RZ, P0 ;  /* 0x000000ff38387207 */ /* 0x000fe40000000000 */
[----:B------:R-:W-:Y:S01]  /*3060*/  SEL R46, R55, RZ, P0 ;  /* 0x000000ff372e7207 */ /* 0x000fe20000000000 */
[----:B------:R-:W-:Y:S01]  /*3070*/  STS [R20+0x1c0], R17 ;  /* 0x0001c01114007388 */ /* 0x000fe20000000800 */
[----:B------:R-:W-:Y:S01]  /*3080*/  SEL R55, R66, RZ, P1 ;  /* 0x000000ff42377207 */ /* 0x000fe20000800000 */
[----:B------:R-:W-:Y:S01]  /*3090*/  FADD R48, R85, R48 ;  /* 0x0000003055307221 */ /* 0x000fe20000000000 */
[----:B------:R-:W-:Y:S01]  /*30a0*/  SEL R73, R62, RZ, P1 ;  /* 0x000000ff3e497207 */ /* 0x000fe20000800000 */
[----:B------:R-:W-:Y:S01]  /*30b0*/  FADD R65, R82, R65 ;  /* 0x0000004152417221 */ /* 0x000fe20000000000 */
[----:B------:R-:W-:Y:S01]  /*30c0*/  FADD R56, R79, R56 ;  /* 0x000000384f387221 */ /* 0x000fe20000000000 */
[----:B------:R0:W-:Y:S01]  /*30d0*/  STS [R3+0x2c0], R18 ;  /* 0x0002c01203007388 */ /* 0x0001e20000000800 */
[----:B------:R-:W-:Y:S01]  /*30e0*/  I2FP.F32.S32 R9, R38 ;  /* 0x0000002600097245 */ /* 0x000fe20000201400 */
[----:B------:R-:W-:-:S02]  /*30f0*/  @P3 FMUL R8, R8, 0.25 ;  /* 0x3e80000008083820 */ /* 0x000fc40000400000 */
[----:B------:R-:W-:Y:S01]  /*3100*/  STS [R2+0x3c0], R19 ;  /* 0x0003c01302007388 */ /* 0x000fe20000000800 */
[----:B------:R-:W-:Y:S01]  /*3110*/  SEL R91, R91, RZ, P4 ;  /* 0x000000ff5b5b7207 */ /* 0x000fe20002000000 */
[----:B------:R-:W-:Y:S01]  /*3120*/  FADD R4, R44, R41 ;  /* 0x000000292c047221 */ /* 0x000fe20000000000 */
[----:B------:R-:W-:Y:S01]  /*3130*/  FADD R5, R48, R55 ;  /* 0x0000003730057221 */ /* 0x000fe20000000000 */
[----:B------:R-:W-:Y:S01]  /*3140*/  FADD R6, R65, R68 ;  /* 0x0000004441067221 */ /* 0x000fe20000000000 */
[----:B------:R-:W-:Y:S01]  /*3150*/  FADD R7, R56, R73 ;  /* 0x0000004938077221 */ /* 0x000fe20000000000 */
[----:B------:R-:W-:Y:S02]  /*3160*/  SEL R10, R69, RZ, P2 ;  /* 0x000000ff450a7207 */ /* 0x000fe40001000000 */
[----:B------:R-:W-:Y:S02]  /*3170*/  SEL R37, R70, RZ, P2 ;  /* 0x000000ff46257207 */ /* 0x000fe40001000000 */
[----:B0-----:R-:W-:-:S02]  /*3180*/  SEL R18, R71, RZ, P2 ;  /* 0x000000ff47127207 */ /* 0x001fc40001000000 */
[----:B------:R-:W-:Y:S02]  /*3190*/  SEL R60, R60, RZ, P2 ;  /* 0x000000ff3c3c7207 */ /* 0x000fe40001000000 */
[----:B------:R-:W-:Y:S01]  /*31a0*/  FSETP.GT.AND P2, PT, |R9|, 8.50705917302346158658e+37, PT ;  /* 0x7e8000000900780b */ /* 0x000fe20003f44200 */
[----:B------:R-:W-:Y:S01]  /*31b0*/  @!P5 FMUL R8, R8, 16777216 ;  /* 0x4b8000000808d820 */ /* 0x000fe20000400000 */
[----:B------:R-:W-:Y:S01]  /*31c0*/  SEL R51, R51, RZ, P0 ;  /* 0x000000ff33337207 */ /* 0x000fe20000000000 */
[----:B------:R-:W-:Y:S01]  /*31d0*/  @P3 FMUL R4, R4, 0.25 ;  /* 0x3e80000004043820 */ /* 0x000fe20000400000 */
[----:B------:R-:W-:Y:S01]  /*31e0*/  @P3 FMUL R5, R5, 0.25 ;  /* 0x3e80000005053820 */ /* 0x000fe20000400000 */
[----:B------:R-:W-:Y:S01]  /*31f0*/  @P3 FMUL R6, R6, 0.25 ;  /* 0x3e80000006063820 */ /* 0x000fe20000400000 */
[----:B------:R-:W-:Y:S01]  /*3200*/  @P3 FMUL R7, R7, 0.25 ;  /* 0x3e80000007073820 */ /* 0x000fe20000400000 */
[----:B------:R-:W-:Y:S01]  /*3210*/  SEL R49, R49, RZ, P0 ;  /* 0x000000ff31317207 */ /* 0x000fe20000000000 */
[----:B------:R-:W-:Y:S01]  /*3220*/  FADD R74, R74, R91 ;  /* 0x0000005b4a4a7221 */ /* 0x000fe20000000000 */
[----:B------:R-:W-:-:S02]  /*3230*/  SEL R57, R57, RZ, P0 ;  /* 0x000000ff39397207 */ /* 0x000fc40000000000 */
[----:B------:R-:W-:Y:S02]  /*3240*/  FSETP.GEU.AND P3, PT, |R9|, 1.175494350822287508e-38, PT ;  /* 0x008000000900780b */ /* 0x000fe40003f6e200 */
[----:B------:R-:W-:Y:S01]  /*3250*/  I2FP.F32.S32 R42, R32 ;  /* 0x00000020002a7245 */ /* 0x000fe20000201400 */
[----:B------:R-:W-:Y:S01]  /*3260*/  FADD R51, R74, R51 ;  /* 0x000000334a337221 */ /* 0x000fe20000000000 */
[----:B------:R-:W0:Y:S01]  /*3270*/  MUFU.RCP R8, R8 ;  /* 0x0000000800087308 */ /* 0x000e220000001000 */
[----:B------:R-:W-:Y:S01]  /*3280*/  SEL R89, R89, RZ, P4 ;  /* 0x000000ff59597207 */ /* 0x000fe20002000000 */
[----:B------:R-:W-:Y:S01]  /*3290*/  FADD R49, R84, R49 ;  /* 0x0000003154317221 */ /* 0x000fe20000000000 */
[----:B------:R-:W-:Y:S01]  /*32a0*/  FADD R57, R78, R57 ;  /* 0x000000394e397221 */ /* 0x000fe20000000000 */
[----:B------:R-:W-:Y:S01]  /*32b0*/  @!P5 FMUL R4, R4, 16777216 ;  /* 0x4b8000000404d820 */ /* 0x000fe20000400000 */
[----:B------:R-:W-:Y:S01]  /*32c0*/  @!P5 FMUL R5, R5, 16777216 ;  /* 0x4b8000000505d820 */ /* 0x000fe20000400000 */
[----:B------:R-:W-:Y:S01]  /*32d0*/  @!P5 FMUL R6, R6, 16777216 ;  /* 0x4b8000000606d820 */ /* 0x000fe20000400000 */
[----:B------:R-:W-:Y:S01]  /*32e0*/  @!P5 FMUL R7, R7, 16777216 ;  /* 0x4b8000000707d820 */ /* 0x000fe20000400000 */
[----:B------:R-:W-:-:S02]  /*32f0*/  SEL R50, R50, RZ, P0 ;  /* 0x000000ff32327207 */ /* 0x000fc40000000000 */
[----:B------:R-:W-:Y:S02]  /*3300*/  SEL R53, R54, RZ, P0 ;  /* 0x000000ff36357207 */ /* 0x000fe40000000000 */
[----:B------:R-:W-:Y:S02]  /*3310*/  SEL R45, R58, RZ, P0 ;  /* 0x000000ff3a2d7207 */ /* 0x000fe40000000000 */
[----:B------:R-:W-:Y:S02]  /*3320*/  SEL R90, R90, RZ, P4 ;  /* 0x000000ff5a5a7207 */ /* 0x000fe40002000000 */
[----:B------:R-:W-:Y:S01]  /*3330*/  FSETP.GT.AND P5, PT, |R42|, 8.50705917302346158658e+37, PT ;  /* 0x7e8000002a00780b */ /* 0x000fe20003fa4200 */
[----:B------:R-:W-:Y:S01]  /*3340*/  FADD R38, R51, R40 ;  /* 0x0000002833267221 */ /* 0x000fe20000000000 */
[----:B------:R-:W-:Y:S01]  /*3350*/  SEL R47, R47, RZ, P0 ;  /* 0x000000ff2f2f7207 */ /* 0x000fe20000000000 */
[----:B------:R-:W-:Y:S01]  /*3360*/  FADD R33, R49, R14 ;  /* 0x0000000e31217221 */ /* 0x000fe20000000000 */
[----:B------:R-:W-:Y:S01]  /*3370*/  FADD R39, R81, R16 ;  /* 0x0000001051277221 */ /* 0x000fe20000000000 */
[----:B------:R-:W-:Y:S01]  /*3380*/  FADD R40, R57, R28 ;  /* 0x0000001c39287221 */ /* 0x000fe20000000000 */
[----:B------:R-:W-:Y:S01]  /*3390*/  @P2 FMUL R9, R9, 0.25 ;  /* 0x3e80000009092820 */ /* 0x000fe20000400000 */
[----:B------:R-:W-:Y:S01]  /*33a0*/  FADD R72, R72, R89 ;  /* 0x0000005948487221 */ /* 0x000fe20000000000 */
[----:B------:R-:W-:Y:S01]  /*33b0*/  FADD R75, R75, R90 ;  /* 0x0000005a4b4b7221 */ /* 0x000fe20000000000 */
[----:B------:R-:W-:Y:S01]  /*33c0*/  FADD R61, R86, R61 ;  /* 0x0000003d563d7221 */ /* 0x000fe20000000000 */
[----:B------:R-:W-:Y:S01]  /*33d0*/  FADD R50, R83, R50 ;  /* 0x0000003253327221 */ /* 0x000fe20000000000 */
[----:B------:R-:W-:Y:S01]  /*33e0*/  FADD R53, R80, R53 ;  /* 0x0000003550357221 */ /* 0x000fe20000000000 */
[----:B------:R-:W-:Y:S01]  /*33f0*/  FADD R45, R88, R45 ;  /* 0x0000002d582d7221 */ /* 0x000fe20000000000 */
[----:B------:R-:W-:Y:S01]  /*3400*/  I2FP.F32.S32 R43, R34 ;  /* 0x00000022002b7245 */ /* 0x000fe20000201400 */
[----:B------:R-:W-:Y:S01]  /*3410*/  @!P3 FMUL R9, R9, 16777216 ;  /* 0x4b8000000909b820 */ /* 0x000fe20000400000 */
[----:B------:R-:W-:Y:S01]  /*3420*/  @P2 FMUL R30, R30, 0.25 ;  /* 0x3e8000001e1e2820 */ /* 0x000fe20000400000 */
[----:B------:R-:W-:Y:S01]  /*3430*/  @P2 FMUL R33, R33, 0.25 ;  /* 0x3e80000021212820 */ /* 0x000fe20000400000 */
[----:B------:R-:W-:Y:S01]  /*3440*/  @P2 FMUL R39, R39, 0.25 ;  /* 0x3e80000027272820 */ /* 0x000fe20000400000 */
[----:B------:R-:W-:Y:S01]  /*3450*/  @P2 FMUL R40, R40, 0.25 ;  /* 0x3e80000028282820 */ /* 0x000fe20000400000 */
[----:B------:R-:W-:Y:S01]  /*3460*/  FADD R47, R72, R47 ;  /* 0x0000002f482f7221 */ /* 0x000fe20000000000 */
[----:B------:R-:W-:Y:S01]  /*3470*/  FADD R46, R75, R46 ;  /* 0x0000002e4b2e7221 */ /* 0x000fe20000000000 */
[----:B------:R-:W-:Y:S01]  /*3480*/  FADD R31, R61, R10 ;  /* 0x0000000a3d1f7221 */ /* 0x000fe20000000000 */
[----:B------:R-:W-:Y:S01]  /*3490*/  FADD R37, R50, R37 ;  /* 0x0000002532257221 */ /* 0x000fe20000000000 */
[----:B------:R-:W-:Y:S01]  /*34a0*/  FADD R32, R53, R18 ;  /* 0x0000001235207221 */ /* 0x000fe20000000000 */
[----:B------:R-:W-:Y:S01]  /*34b0*/  BAR.SYNC.DEFER_BLOCKING 0x0 ;  /* 0x0000000000007b1d */ /* 0x000fe20000010000 */
[----:B------:R-:W-:Y:S01]  /*34c0*/  FADD R41, R45, R60 ;  /* 0x0000003c2d297221 */ /* 0x000fe20000000000 */
[----:B------:R-:W-:Y:S01]  /*34d0*/  FSETP.GT.AND P2, PT, |R43|, 8.50705917302346158658e+37, PT ;  /* 0x7e8000002b00780b */ /* 0x000fe20003f44200 */
[----:B------:R-:W-:Y:S01]  /*34e0*/  @!P3 FMUL R30, R30, 16777216 ;  /* 0x4b8000001e1eb820 */ /* 0x000fe20000400000 */
[----:B------:R-:W-:Y:S01]  /*34f0*/  @!P3 FMUL R33, R33, 16777216 ;  /* 0x4b8000002121b820 */ /* 0x000fe20000400000 */
[----:B------:R-:W-:Y:S01]  /*3500*/  @!P3 FMUL R39, R39, 16777216 ;  /* 0x4b8000002727b820 */ /* 0x000fe20000400000 */
[----:B------:R-:W-:Y:S01]  /*3510*/  @!P3 FMUL R40, R40, 16777216 ;  /* 0x4b8000002828b820 */ /* 0x000fe20000400000 */
[----:B------:R1:W2:Y:S01]  /*3520*/  MUFU.RCP R44, R9 ;  /* 0x00000009002c7308 */ /* 0x0002a20000001000 */
[----:B------:R-:W-:Y:S01]  /*3530*/  FADD R35, R47, R12 ;  /* 0x0000000c2f237221 */ /* 0x000fe20000000000 */
[----:B------:R-:W-:Y:S01]  /*3540*/  FSETP.GEU.AND P3, PT, |R42|, 1.175494350822287508e-38, PT ;  /* 0x008000002a00780b */ /* 0x000fe20003f6e200 */
[----:B------:R-:W-:Y:S01]  /*3550*/  FADD R34, R46, R11 ;  /* 0x0000000b2e227221 */ /* 0x000fe20000000000 */
[----:B------:R-:W-:Y:S01]  /*3560*/  @P5 FMUL R42, R42, 0.25 ;  /* 0x3e8000002a2a5820 */ /* 0x000fe20000400000 */
[----:B------:R-:W-:Y:S01]  /*3570*/  @P5 FMUL R31, R31, 0.25 ;  /* 0x3e8000001f1f5820 */ /* 0x000fe20000400000 */
[----:B------:R-:W-:Y:S01]  /*3580*/  @P5 FMUL R37, R37, 0.25 ;  /* 0x3e80000025255820 */ /* 0x000fe20000400000 */
[----:B------:R-:W-:Y:S01]  /*3590*/  @P5 FMUL R32, R32, 0.25 ;  /* 0x3e80000020205820 */ /* 0x000fe20000400000 */
[----:B------:R-:W-:Y:S01]  /*35a0*/  @P5 FMUL R41, R41, 0.25 ;  /* 0x3e80000029295820 */ /* 0x000fe20000400000 */
[C---:B0-----:R-:W-:Y:S01]  /*35b0*/  FMUL R50, R8.reuse, R4 ;  /* 0x0000000408327220 */ /* 0x041fe20000400000 */
[C---:B------:R-:W-:Y:S01]  /*35c0*/  FMUL R54, R8.reuse, R5 ;  /* 0x0000000508367220 */ /* 0x040fe20000400000 */
[C---:B------:R-:W-:Y:S01]  /*35d0*/  FMUL R58, R8.reuse, R6 ;  /* 0x00000006083a7220 */ /* 0x040fe20000400000 */
[----:B------:R-:W-:Y:S01]  /*35e0*/  FMUL R62, R8, R7 ;  /* 0x00000007083e7220 */ /* 0x000fe20000400000 */
[----:B------:R-:W-:Y:S01]  /*35f0*/  FSETP.GEU.AND P5, PT, |R43|, 1.175494350822287508e-38, PT ;  /* 0x008000002b00780b */ /* 0x000fe20003fae200 */
[----:B------:R-:W0:Y:S01]  /*3600*/  LDC.64 R48, c[0x0][0x228] ;  /* 0x00008a00ff307b82 */ /* 0x000e220000000a00 */
[----:B------:R-:W3:Y:S04]  /*3610*/  LDS.128 R16, [R25] ;  /* 0x0000000019107984 */ /* 0x000ee80000000c00 */
[----:B------:R-:W4:Y:S04]  /*3620*/  LDS.128 R12, [R24+0x1000] ;  /* 0x00100000180c7984 */ /* 0x000f280000000c00 */
[----:B-1----:R-:W1:Y:S04]  /*3630*/  LDS.128 R8, [R23+0x2000] ;  /* 0x0020000017087984 */ /* 0x002e680000000c00 */
[----:B------:R-:W5:Y:S01]  /*3640*/  LDS.128 R4, [R22+0x3000] ;  /* 0x0030000016047984 */ /* 0x000f620000000c00 */
[----:B------:R-:W-:-:S02]  /*3650*/  SEL R59, R59, RZ, P0 ;  /* 0x000000ff3b3b7207 */ /* 0x000fc40000000000 */
[----:B------:R-:W-:Y:S02]  /*3660*/  SEL R67, R67, RZ, P4 ;  /* 0x000000ff43437207 */ /* 0x000fe40002000000 */
[C---:B------:R-:W-:Y:S01]  /*3670*/  ISETP.GE.AND P0, PT, R36.reuse, 0x40, PT ;  /* 0x000000402400780c */ /* 0x040fe20003f06270 */
[--C-:B------:R-:W-:Y:S01]  /*3680*/  IMAD R36, R36, 0x500, R29.reuse ;  /* 0x0000050024247824 */ /* 0x100fe200078e021d */
[C---:B------:R-:W-:Y:S01]  /*3690*/  ISETP.GE.AND P6, PT, R0.reuse, 0x40, PT ;  /* 0x000000400000780c */ /* 0x040fe20003fc6270 */
[--C-:B------:R-:W-:Y:S01]  /*36a0*/  IMAD R0, R0, 0x500, R29.reuse ;  /* 0x0000050000007824 */ /* 0x100fe200078e021d */
[C---:B------:R-:W-:Y:S01]  /*36b0*/  ISETP.GE.AND P4, PT, R26.reuse, 0x40, PT ;  /* 0x000000401a00780c */ /* 0x040fe20003f86270 */
[--C-:B------:R-:W-:Y:S01]  /*36c0*/  IMAD R26, R26, 0x500, R29.reuse ;  /* 0x000005001a1a7824 */ /* 0x100fe200078e021d */
[C---:B------:R-:W-:Y:S01]  /*36d0*/  ISETP.GE.AND P1, PT, R27.reuse, 0x40, PT ;  /* 0x000000401b00780c */ /* 0x040fe20003f26270 */
[----:B------:R-:W-:Y:S02]  /*36e0*/  IMAD R27, R27, 0x500, R29 ;  /* 0x000005001b1b7824 */ /* 0x000fe400078e021d */
[----:B------:R-:W-:Y:S01]  /*36f0*/  @P2 FMUL R43, R43, 0.25 ;  /* 0x3e8000002b2b2820 */ /* 0x000fe20000400000 */
[----:B------:R-:W0:Y:S01]  /*3700*/  LDC.64 R28, c[0x0][0x218] ;  /* 0x00008600ff1c7b82 */ /* 0x000e220000000a00 */
[----:B------:R-:W-:Y:S01]  /*3710*/  @!P3 FMUL R42, R42, 16777216 ;  /* 0x4b8000002a2ab820 */ /* 0x000fe20000400000 */
[C---:B--2---:R-:W-:Y:S01]  /*3720*/  FMUL R51, R44.reuse, R30 ;  /* 0x0000001e2c337220 */ /* 0x044fe20000400000 */
[C---:B------:R-:W-:Y:S01]  /*3730*/  FMUL R53, R44.reuse, R33 ;  /* 0x000000212c357220 */ /* 0x040fe20000400000 */
[C---:B------:R-:W-:Y:S01]  /*3740*/  FMUL R57, R44.reuse, R39 ;  /* 0x000000272c397220 */ /* 0x040fe20000400000 */
[----:B------:R-:W-:Y:S01]  /*3750*/  FMUL R61, R44, R40 ;  /* 0x000000282c3d7220 */ /* 0x000fe20000400000 */
[----:B------:R-:W-:-:S02]  /*3760*/  @!P5 FMUL R43, R43, 16777216 ;  /* 0x4b8000002b2bd820 */ /* 0x000fc40000400000 */
[----:B------:R-:W2:Y:S01]  /*3770*/  LDC.64 R44, c[0x0][0x220] ;  /* 0x00008800ff2c7b82 */ /* 0x000ea20000000a00 */
[----:B------:R-:W1:Y:S01]  /*3780*/  MUFU.RCP R42, R42 ;  /* 0x0000002a002a7308 */ /* 0x000e620000001000 */
[----:B------:R-:W-:-:S04]  /*3790*/  FADD R76, R76, R67 ;  /* 0x000000434c4c7221 */ /* 0x000fc80000000000 */
[----:B------:R-:W-:-:S03]  /*37a0*/  FADD R76, R76, R59 ;  /* 0x0000003b4c4c7221 */ /* 0x000fc60000000000 */
[----:B------:R-:W0:Y:S01]  /*37b0*/  MUFU.RCP R43, R43 ;  /* 0x0000002b002b7308 */ /* 0x000e220000001000 */
[----:B------:R-:W-:Y:S01]  /*37c0*/  FADD R63, R76, R63 ;  /* 0x0000003f4c3f7221 */ /* 0x000fe20000000000 */
[----:B------:R-:W-:Y:S01]  /*37d0*/  @P2 FMUL R35, R35, 0.25 ;  /* 0x3e80000023232820 */ /* 0x000fe20000400000 */
[----:B------:R-:W-:Y:S01]  /*37e0*/  @P2 FMUL R34, R34, 0.25 ;  /* 0x3e80000022222820 */ /* 0x000fe20000400000 */
[----:B------:R-:W-:Y:S01]  /*37f0*/  @!P3 FMUL R31, R31, 16777216 ;  /* 0x4b8000001f1fb820 */ /* 0x000fe20000400000 */
[----:B------:R-:W-:Y:S01]  /*3800*/  @P2 FMUL R38, R38, 0.25 ;  /* 0x3e80000026262820 */ /* 0x000fe20000400000 */
[----:B------:R-:W-:Y:S01]  /*3810*/  @!P3 FMUL R37, R37, 16777216 ;  /* 0x4b8000002525b820 */ /* 0x000fe20000400000 */
[----:B------:R-:W-:Y:S01]  /*3820*/  @!P3 FMUL R32, R32, 16777216 ;  /* 0x4b8000002020b820 */ /* 0x000fe20000400000 */
[----:B------:R-:W-:Y:S01]  /*3830*/  @P2 FMUL R63, R63, 0.25 ;  /* 0x3e8000003f3f2820 */ /* 0x000fe20000400000 */
[----:B------:R-:W-:Y:S01]  /*3840*/  @!P5 FMUL R35, R35, 16777216 ;  /* 0x4b8000002323d820 */ /* 0x000fe20000400000 */
[----:B------:R-:W-:Y:S01]  /*3850*/  @!P5 FMUL R34, R34, 16777216 ;  /* 0x4b8000002222d820 */ /* 0x000fe20000400000 */
[----:B-1----:R-:W-:Y:S01]  /*3860*/  FMUL R52, R42, R31 ;  /* 0x0000001f2a347220 */ /* 0x002fe20000400000 */
[----:B------:R-:W-:Y:S01]  /*3870*/  @!P5 FMUL R38, R38, 16777216 ;  /* 0x4b8000002626d820 */ /* 0x000fe20000400000 */
[----:B------:R-:W-:Y:S01]  /*3880*/  @!P3 FMUL R41, R41, 16777216 ;  /* 0x4b8000002929b820 */ /* 0x000fe20000400000 */
[C---:B------:R-:W-:Y:S01]  /*3890*/  FMUL R56, R42.reuse, R37 ;  /* 0x000000252a387220 */ /* 0x040fe20000400000 */
[----:B------:R-:W-:Y:S01]  /*38a0*/  FMUL R60, R42, R32 ;  /* 0x000000202a3c7220 */ /* 0x000fe20000400000 */
[----:B0-----:R-:W-:-:S04]  /*38b0*/  IMAD.WIDE R30, R36, 0x4, R28 ;  /* 0x00000004241e7825 */ /* 0x001fc800078e021c */
[----:B------:R-:W-:Y:S01]  /*38c0*/  @!P5 FMUL R63, R63, 16777216 ;  /* 0x4b8000003f3fd820 */ /* 0x000fe20000400000 */
[C---:B------:R-:W-:Y:S01]  /*38d0*/  FMUL R37, R43.reuse, R35 ;  /* 0x000000232b257220 */ /* 0x040fe20000400000 */
[----:B------:R-:W-:Y:S01]  /*38e0*/  FMUL R59, R43, R34 ;  /* 0x000000222b3b7220 */ /* 0x000fe20000400000 */
[----:B------:R-:W-:-:S04]  /*38f0*/  IMAD.WIDE R32, R0, 0x4, R28 ;  /* 0x0000000400207825 */ /* 0x000fc800078e021c */
[----:B------:R-:W-:Y:S01]  /*3900*/  FMUL R55, R43, R38 ;  /* 0x000000262b377220 */ /* 0x000fe20000400000 */
[----:B------:R-:W-:Y:S01]  /*3910*/  FMUL R64, R42, R41 ;  /* 0x000000292a407220 */ /* 0x000fe20000400000 */
[----:B------:R-:W-:-:S04]  /*3920*/  IMAD.WIDE R34, R26, 0x4, R28 ;  /* 0x000000041a227825 */ /* 0x000fc800078e021c */
[----:B------:R-:W-:Y:S01]  /*3930*/  FMUL R63, R43, R63 ;  /* 0x0000003f2b3f7220 */ /* 0x000fe20000400000 */
[----:B---3--:R0:W-:Y:S01]  /*3940*/  @!P0 STG.E.128 desc[UR6][R30.64], R16 ;  /* 0x000000101e008986 */ /* 0x0081e2000c101d06 */
[----:B------:R-:W-:-:S03]  /*3950*/  IMAD.WIDE R28, R27, 0x4, R28 ;  /* 0x000000041b1c7825 */ /* 0x000fc600078e021c */
[----:B----4-:R1:W-:Y:S01]  /*3960*/  @!P6 STG.E.128 desc[UR6][R32.64], R12 ;  /* 0x0000000c2000e986 */ /* 0x0103e2000c101d06 */
[----:B--2---:R-:W-:-:S03]  /*3970*/  IMAD.WIDE R38, R36, 0x4, R44 ;  /* 0x0000000424267825 */ /* 0x004fc600078e022c */
[----:B------:R-:W-:Y:S01]  /*3980*/  @!P4 STG.E.128 desc[UR6][R34.64], R8 ;  /* 0x000000082200c986 */ /* 0x000fe2000c101d06 */
[----:B------:R-:W-:-:S03]  /*3990*/  IMAD.WIDE R40, R0, 0x4, R44 ;  /* 0x0000000400287825 */ /* 0x000fc600078e022c */
[----:B-----5:R-:W-:Y:S01]  /*39a0*/  @!P1 STG.E.128 desc[UR6][R28.64], R4 ;  /* 0x000000041c009986 */ /* 0x020fe2000c101d06 */
[----:B------:R-:W-:-:S03]  /*39b0*/  IMAD.WIDE R42, R26, 0x4, R44 ;  /* 0x000000041a2a7825 */ /* 0x000fc600078e022c */
[----:B------:R-:W-:Y:S01]  /*39c0*/  @!P0 STG.E.128 desc[UR6][R38.64], R16 ;  /* 0x0000001026008986 */ /* 0x000fe2000c101d06 */
[----:B0-----:R-:W-:-:S03]  /*39d0*/  IMAD.WIDE R30, R27, 0x4, R44 ;  /* 0x000000041b1e7825 */ /* 0x001fc600078e022c */
[----:B------:R-:W-:Y:S01]  /*39e0*/  @!P6 STG.E.128 desc[UR6][R40.64], R12 ;  /* 0x0000000c2800e986 */ /* 0x000fe2000c101d06 */
[----:B-1----:R-:W-:-:S03]  /*39f0*/  IMAD.WIDE R32, R36, 0x4, R48 ;  /* 0x0000000424207825 */ /* 0x002fc600078e0230 */
[----:B------:R-:W-:Y:S01]  /*3a00*/  @!P4 STG.E.128 desc[UR6][R42.64], R8 ;  /* 0x000000082a00c986 */ /* 0x000fe2000c101d06 */
[----:B------:R-:W-:-:S03]  /*3a10*/  IMAD.WIDE R44, R0, 0x4, R48 ;  /* 0x00000004002c7825 */ /* 0x000fc600078e0230 */
[----:B------:R-:W-:Y:S01]  /*3a20*/  @!P1 STG.E.128 desc[UR6][R30.64], R4 ;  /* 0x000000041e009986 */ /* 0x000fe2000c101d06 */
[----:B------:R-:W-:-:S03]  /*3a30*/  IMAD.WIDE R46, R26, 0x4, R48 ;  /* 0x000000041a2e7825 */ /* 0x000fc600078e0230 */
[----:B------:R-:W-:Y:S01]  /*3a40*/  @!P0 STG.E.128 desc[UR6][R32.64], R16 ;  /* 0x0000001020008986 */ /* 0x000fe2000c101d06 */
[----:B------:R-:W-:-:S03]  /*3a50*/  IMAD.WIDE R48, R27, 0x4, R48 ;  /* 0x000000041b307825 */ /* 0x000fc600078e0230 */
[----:B------:R-:W-:Y:S04]  /*3a60*/  @!P6 STG.E.128 desc[UR6][R44.64], R12 ;  /* 0x0000000c2c00e986 */ /* 0x000fe8000c101d06 */
[----:B------:R0:W-:Y:S04]  /*3a70*/  @!P4 STG.E.128 desc[UR6][R46.64], R8 ;  /* 0x000000082e00c986 */ /* 0x0001e8000c101d06 */
[----:B------:R-:W-:Y:S01]  /*3a80*/  @!P1 STG.E.128 desc[UR6][R48.64], R4 ;  /* 0x0000000430009986 */ /* 0x000fe2000c101d06 */
[----:B------:R-:W-:Y:S08]  /*3a90*/  BAR.SYNC.DEFER_BLOCKING 0x0 ;  /* 0x0000000000007b1d */ /* 0x000ff00000010000 */
[----:B0-----:R-:W0:Y:S01]  /*3aa0*/  LDC.64 R8, c[0x0][0x230] ;  /* 0x00008c00ff087b82 */ /* 0x001e220000000a00 */
[----:B------:R-:W-:Y:S04]  /*3ab0*/  STS [R21], R50 ;  /* 0x0000003215007388 */ /* 0x000fe80000000800 */
[----:B------:R-:W-:Y:S04]  /*3ac0*/  STS [R20+0x100], R51 ;  /* 0x0001003314007388 */ /* 0x000fe80000000800 */
[----:B------:R-:W-:Y:S04]  /*3ad0*/  STS [R3+0x200], R52 ;  /* 0x0002003403007388 */ /* 0x000fe80000000800 */
[----:B------:R0:W-:Y:S04]  /*3ae0*/  STS [R2+0x300], R37 ;  /* 0x0003002502007388 */ /* 0x0001e80000000800 */
[----:B------:R-:W-:Y:S04]  /*3af0*/  STS [R21+0x40], R54 ;  /* 0x0000403615007388 */ /* 0x000fe80000000800 */
        /* <DEDUP_REMOVED lines=10> */
[----:B------:R-:W-:Y:S01]  /*3ba0*/  STS [R2+0x3c0], R63 ;  /* 0x0003c03f02007388 */ /* 0x000fe20000000800 */
[----:B------:R-:W-:Y:S06]  /*3bb0*/  BAR.SYNC.DEFER_BLOCKING 0x0 ;  /* 0x0000000000007b1d */ /* 0x000fec0000010000 */
[----:B------:R-:W1:Y:S04]  /*3bc0*/  LDS.128 R28, [R25] ;  /* 0x00000000191c7984 */ /* 0x000e680000000c00 */
[----:B------:R-:W2:Y:S04]  /*3bd0*/  LDS.128 R12, [R24+0x1000] ;  /* 0x00100000180c7984 */ /* 0x000ea80000000c00 */
[----:B------:R-:W3:Y:S01]  /*3be0*/  LDS.128 R16, [R23+0x2000] ;  /* 0x0020000017107984 */ /* 0x000ee20000000c00 */
[----:B0-----:R-:W-:-:S04]  /*3bf0*/  IMAD.WIDE R36, R36, 0x4, R8 ;  /* 0x0000000424247825 */ /* 0x001fc800078e0208 */
[----:B------:R-:W-:-:S04]  /*3c00*/  IMAD.WIDE R4, R0, 0x4, R8 ;  /* 0x0000000400047825 */ /* 0x000fc800078e0208 */
[----:B------:R-:W-:Y:S01]  /*3c10*/  IMAD.WIDE R6, R26, 0x4, R8 ;  /* 0x000000041a067825 */ /* 0x000fe200078e0208 */
[----:B-1----:R0:W-:Y:S04]  /*3c20*/  @!P0 STG.E.128 desc[UR6][R36.64], R28 ;  /* 0x0000001c24008986 */ /* 0x0021e8000c101d06 */
[----:B--2---:R0:W-:Y:S04]  /*3c30*/  @!P6 STG.E.128 desc[UR6][R4.64], R12 ;  /* 0x0000000c0400e986 */ /* 0x0041e8000c101d06 */
[----:B---3--:R0:W-:Y:S02]  /*3c40*/  @!P4 STG.E.128 desc[UR6][R6.64], R16 ;  /* 0x000000100600c986 */ /* 0x0081e4000c101d06 */
[----:B0-----:R-:W-:Y:S05]  /*3c50*/  @P1 EXIT ;  /* 0x000000000000194d */ /* 0x001fea0003800000 */
[----:B------:R-:W0:Y:S01]  /*3c60*/  LDS.128 R20, [R22+0x3000] ;  /* 0x0030000016147984 */ /* 0x000e220000000c00 */
[----:B------:R-:W-:-:S05]  /*3c70*/  IMAD.WIDE R2, R27, 0x4, R8 ;  /* 0x000000041b027825 */ /* 0x000fca00078e0208 */
[----:B0-----:R-:W-:Y:S01]  /*3c80*/  STG.E.128 desc[UR6][R2.64], R20 ;  /* 0x0000001402007986 */ /* 0x001fe2000c101d06 */
[----:B------:R-:W-:Y:S05]  /*3c90*/  EXIT ;  /* 0x000000000000794d */ /* 0x000fea0003800000 */
.L_x_0:
[----:B------:R-:W-:-:S00]  /*3ca0*/  BRA `(.L_x_0) ;  /* 0xfffffffc00fc7947 */ /* 0x000fc0000383ffff */
[----:B------:R-:W-:-:S00]  /*3cb0*/  NOP ;  /* 0x0000000000007918 */ /* 0x000fc00000000000 */
        /* <DEDUP_REMOVED lines=12> */
.L_x_1:


//--------------------- .nv.shared.triton_poi_fused_avg_pool2d_convolution_44 --------------------------
	.section	.nv.shared.triton_poi_fused_avg_pool2d_convolution_44,"aw",@nobits
	.sectionflags	@""
	.align	16
	.zero		1024


//--------------------- .nv.constant0.triton_poi_fused_avg_pool2d_convolution_44 --------------------------
	.section	.nv.constant0.triton_poi_fused_avg_pool2d_convolution_44,"a",@progbits
	.sectionflags	@""
	.align	4
.nv.constant0.triton_poi_fused_avg_pool2d_convolution_44:
	.zero		576
